//
// Generated by NVIDIA NVVM Compiler
//
// Compiler Build ID: CL-36424714
// Cuda compilation tools, release 13.0, V13.0.88
// Based on NVVM 20.0.0
//

.version 9.0
.target sm_100
.address_size 64

	// .globl	_Z27forward_substitution_kerneljPKfPfS0_

.visible .entry _Z27forward_substitution_kerneljPKfPfS0_(
	.param .u32 _Z27forward_substitution_kerneljPKfPfS0__param_0,
	.param .u64 .ptr .align 1 _Z27forward_substitution_kerneljPKfPfS0__param_1,
	.param .u64 .ptr .align 1 _Z27forward_substitution_kerneljPKfPfS0__param_2,
	.param .u64 .ptr .align 1 _Z27forward_substitution_kerneljPKfPfS0__param_3
)
{
	.reg .pred 	%p<24>;
	.reg .b32 	%r<106>;
	.reg .b32 	%f<135>;
	.reg .b64 	%rd<136>;

	ld.param.u32 	%r28, [_Z27forward_substitution_kerneljPKfPfS0__param_0];
	ld.param.u64 	%rd5, [_Z27forward_substitution_kerneljPKfPfS0__param_1];
	ld.param.u64 	%rd6, [_Z27forward_substitution_kerneljPKfPfS0__param_2];
	ld.param.u64 	%rd4, [_Z27forward_substitution_kerneljPKfPfS0__param_3];
	cvta.to.global.u64 	%rd1, %rd6;
	cvta.to.global.u64 	%rd2, %rd5;
	setp.eq.s32 	%p1, %r28, 0;
	@%p1 bra 	$L__BB0_20;
	mov.u32 	%r1, %tid.x;
	and.b32  	%r2, %r1, 31;
	not.b32 	%r3, %r1;
	add.s32 	%r4, %r1, 256;
	cvta.to.global.u64 	%rd3, %rd4;
	mov.b32 	%r99, 0;
$L__BB0_2:
	add.s32 	%r6, %r99, %r3;
	shr.u32 	%r30, %r6, 5;
	add.s32 	%r7, %r30, 1;
	and.b32  	%r8, %r7, 7;
	and.b32  	%r9, %r7, 15;
	setp.ge.u32 	%p2, %r1, %r99;
	mov.f32 	%f134, 0f00000000;
	@%p2 bra 	$L__BB0_17;
	mul.lo.s32 	%r10, %r99, %r28;
	setp.lt.u32 	%p3, %r6, 480;
	mov.f32 	%f134, 0f00000000;
	mov.u32 	%r104, %r1;
	@%p3 bra 	$L__BB0_7;
	add.s32 	%r101, %r1, %r10;
	and.b32  	%r31, %r7, 268435440;
	neg.s32 	%r100, %r31;
	mov.f32 	%f134, 0f00000000;
	mov.u32 	%r102, %r4;
$L__BB0_5:
	.pragma "nounroll";
	add.s32 	%r32, %r102, -256;
	mul.wide.u32 	%rd7, %r101, 4;
	add.s64 	%rd8, %rd2, %rd7;
	ld.global.f32 	%f20, [%rd8];
	mul.wide.u32 	%rd9, %r32, 4;
	add.s64 	%rd10, %rd1, %rd9;
	ld.global.f32 	%f21, [%rd10];
	fma.rn.f32 	%f22, %f20, %f21, %f134;
	add.s32 	%r33, %r102, -224;
	add.s32 	%r34, %r101, 32;
	mul.wide.u32 	%rd11, %r34, 4;
	add.s64 	%rd12, %rd2, %rd11;
	ld.global.f32 	%f23, [%rd12];
	mul.wide.u32 	%rd13, %r33, 4;
	add.s64 	%rd14, %rd1, %rd13;
	ld.global.f32 	%f24, [%rd14];
	fma.rn.f32 	%f25, %f23, %f24, %f22;
	add.s32 	%r35, %r102, -192;
	add.s32 	%r36, %r101, 64;
	mul.wide.u32 	%rd15, %r36, 4;
	add.s64 	%rd16, %rd2, %rd15;
	ld.global.f32 	%f26, [%rd16];
	mul.wide.u32 	%rd17, %r35, 4;
	add.s64 	%rd18, %rd1, %rd17;
	ld.global.f32 	%f27, [%rd18];
	fma.rn.f32 	%f28, %f26, %f27, %f25;
	add.s32 	%r37, %r102, -160;
	add.s32 	%r38, %r101, 96;
	mul.wide.u32 	%rd19, %r38, 4;
	add.s64 	%rd20, %rd2, %rd19;
	ld.global.f32 	%f29, [%rd20];
	mul.wide.u32 	%rd21, %r37, 4;
	add.s64 	%rd22, %rd1, %rd21;
	ld.global.f32 	%f30, [%rd22];
	fma.rn.f32 	%f31, %f29, %f30, %f28;
	add.s32 	%r39, %r102, -128;
	add.s32 	%r40, %r101, 128;
	mul.wide.u32 	%rd23, %r40, 4;
	add.s64 	%rd24, %rd2, %rd23;
	ld.global.f32 	%f32, [%rd24];
	mul.wide.u32 	%rd25, %r39, 4;
	add.s64 	%rd26, %rd1, %rd25;
	ld.global.f32 	%f33, [%rd26];
	fma.rn.f32 	%f34, %f32, %f33, %f31;
	add.s32 	%r41, %r102, -96;
	add.s32 	%r42, %r101, 160;
	mul.wide.u32 	%rd27, %r42, 4;
	add.s64 	%rd28, %rd2, %rd27;
	ld.global.f32 	%f35, [%rd28];
	mul.wide.u32 	%rd29, %r41, 4;
	add.s64 	%rd30, %rd1, %rd29;
	ld.global.f32 	%f36, [%rd30];
	fma.rn.f32 	%f37, %f35, %f36, %f34;
	add.s32 	%r43, %r102, -64;
	add.s32 	%r44, %r101, 192;
	mul.wide.u32 	%rd31, %r44, 4;
	add.s64 	%rd32, %rd2, %rd31;
	ld.global.f32 	%f38, [%rd32];
	mul.wide.u32 	%rd33, %r43, 4;
	add.s64 	%rd34, %rd1, %rd33;
	ld.global.f32 	%f39, [%rd34];
	fma.rn.f32 	%f40, %f38, %f39, %f37;
	add.s32 	%r45, %r102, -32;
	add.s32 	%r46, %r101, 224;
	mul.wide.u32 	%rd35, %r46, 4;
	add.s64 	%rd36, %rd2, %rd35;
	ld.global.f32 	%f41, [%rd36];
	mul.wide.u32 	%rd37, %r45, 4;
	add.s64 	%rd38, %rd1, %rd37;
	ld.global.f32 	%f42, [%rd38];
	fma.rn.f32 	%f43, %f41, %f42, %f40;
	add.s32 	%r47, %r102, 224;
	add.s32 	%r48, %r101, 256;
	mul.wide.u32 	%rd39, %r48, 4;
	add.s64 	%rd40, %rd2, %rd39;
	ld.global.f32 	%f44, [%rd40];
	mul.wide.u32 	%rd41, %r102, 4;
	add.s64 	%rd42, %rd1, %rd41;
	ld.global.f32 	%f45, [%rd42];
	fma.rn.f32 	%f46, %f44, %f45, %f43;
	add.s32 	%r49, %r102, 32;
	add.s32 	%r50, %r101, 288;
	mul.wide.u32 	%rd43, %r50, 4;
	add.s64 	%rd44, %rd2, %rd43;
	ld.global.f32 	%f47, [%rd44];
	mul.wide.u32 	%rd45, %r49, 4;
	add.s64 	%rd46, %rd1, %rd45;
	ld.global.f32 	%f48, [%rd46];
	fma.rn.f32 	%f49, %f47, %f48, %f46;
	add.s32 	%r51, %r102, 64;
	add.s32 	%r52, %r101, 320;
	mul.wide.u32 	%rd47, %r52, 4;
	add.s64 	%rd48, %rd2, %rd47;
	ld.global.f32 	%f50, [%rd48];
	mul.wide.u32 	%rd49, %r51, 4;
	add.s64 	%rd50, %rd1, %rd49;
	ld.global.f32 	%f51, [%rd50];
	fma.rn.f32 	%f52, %f50, %f51, %f49;
	add.s32 	%r53, %r102, 96;
	add.s32 	%r54, %r101, 352;
	mul.wide.u32 	%rd51, %r54, 4;
	add.s64 	%rd52, %rd2, %rd51;
	ld.global.f32 	%f53, [%rd52];
	mul.wide.u32 	%rd53, %r53, 4;
	add.s64 	%rd54, %rd1, %rd53;
	ld.global.f32 	%f54, [%rd54];
	fma.rn.f32 	%f55, %f53, %f54, %f52;
	add.s32 	%r55, %r102, 128;
	add.s32 	%r56, %r101, 384;
	mul.wide.u32 	%rd55, %r56, 4;
	add.s64 	%rd56, %rd2, %rd55;
	ld.global.f32 	%f56, [%rd56];
	mul.wide.u32 	%rd57, %r55, 4;
	add.s64 	%rd58, %rd1, %rd57;
	ld.global.f32 	%f57, [%rd58];
	fma.rn.f32 	%f58, %f56, %f57, %f55;
	add.s32 	%r57, %r102, 160;
	add.s32 	%r58, %r101, 416;
	mul.wide.u32 	%rd59, %r58, 4;
	add.s64 	%rd60, %rd2, %rd59;
	ld.global.f32 	%f59, [%rd60];
	mul.wide.u32 	%rd61, %r57, 4;
	add.s64 	%rd62, %rd1, %rd61;
	ld.global.f32 	%f60, [%rd62];
	fma.rn.f32 	%f61, %f59, %f60, %f58;
	add.s32 	%r59, %r102, 192;
	add.s32 	%r60, %r101, 448;
	mul.wide.u32 	%rd63, %r60, 4;
	add.s64 	%rd64, %rd2, %rd63;
	ld.global.f32 	%f62, [%rd64];
	mul.wide.u32 	%rd65, %r59, 4;
	add.s64 	%rd66, %rd1, %rd65;
	ld.global.f32 	%f63, [%rd66];
	fma.rn.f32 	%f64, %f62, %f63, %f61;
	add.s32 	%r61, %r101, 480;
	mul.wide.u32 	%rd67, %r61, 4;
	add.s64 	%rd68, %rd2, %rd67;
	ld.global.f32 	%f65, [%rd68];
	mul.wide.u32 	%rd69, %r47, 4;
	add.s64 	%rd70, %rd1, %rd69;
	ld.global.f32 	%f66, [%rd70];
	fma.rn.f32 	%f134, %f65, %f66, %f64;
	add.s32 	%r102, %r102, 512;
	add.s32 	%r101, %r101, 512;
	add.s32 	%r100, %r100, 16;
	setp.ne.s32 	%p4, %r100, 0;
	@%p4 bra 	$L__BB0_5;
	add.s32 	%r104, %r102, -256;
$L__BB0_7:
	setp.eq.s32 	%p5, %r9, 0;
	@%p5 bra 	$L__BB0_17;
	setp.lt.u32 	%p6, %r9, 8;
	@%p6 bra 	$L__BB0_10;
	add.s32 	%r62, %r104, %r10;
	mul.wide.u32 	%rd71, %r62, 4;
	add.s64 	%rd72, %rd2, %rd71;
	ld.global.f32 	%f68, [%rd72];
	mul.wide.u32 	%rd73, %r104, 4;
	add.s64 	%rd74, %rd1, %rd73;
	ld.global.f32 	%f69, [%rd74];
	fma.rn.f32 	%f70, %f68, %f69, %f134;
	add.s32 	%r63, %r104, 32;
	add.s32 	%r64, %r62, 32;
	mul.wide.u32 	%rd75, %r64, 4;
	add.s64 	%rd76, %rd2, %rd75;
	ld.global.f32 	%f71, [%rd76];
	mul.wide.u32 	%rd77, %r63, 4;
	add.s64 	%rd78, %rd1, %rd77;
	ld.global.f32 	%f72, [%rd78];
	fma.rn.f32 	%f73, %f71, %f72, %f70;
	add.s32 	%r65, %r104, 64;
	add.s32 	%r66, %r62, 64;
	mul.wide.u32 	%rd79, %r66, 4;
	add.s64 	%rd80, %rd2, %rd79;
	ld.global.f32 	%f74, [%rd80];
	mul.wide.u32 	%rd81, %r65, 4;
	add.s64 	%rd82, %rd1, %rd81;
	ld.global.f32 	%f75, [%rd82];
	fma.rn.f32 	%f76, %f74, %f75, %f73;
	add.s32 	%r67, %r104, 96;
	add.s32 	%r68, %r62, 96;
	mul.wide.u32 	%rd83, %r68, 4;
	add.s64 	%rd84, %rd2, %rd83;
	ld.global.f32 	%f77, [%rd84];
	mul.wide.u32 	%rd85, %r67, 4;
	add.s64 	%rd86, %rd1, %rd85;
	ld.global.f32 	%f78, [%rd86];
	fma.rn.f32 	%f79, %f77, %f78, %f76;
	add.s32 	%r69, %r104, 128;
	add.s32 	%r70, %r62, 128;
	mul.wide.u32 	%rd87, %r70, 4;
	add.s64 	%rd88, %rd2, %rd87;
	ld.global.f32 	%f80, [%rd88];
	mul.wide.u32 	%rd89, %r69, 4;
	add.s64 	%rd90, %rd1, %rd89;
	ld.global.f32 	%f81, [%rd90];
	fma.rn.f32 	%f82, %f80, %f81, %f79;
	add.s32 	%r71, %r104, 160;
	add.s32 	%r72, %r62, 160;
	mul.wide.u32 	%rd91, %r72, 4;
	add.s64 	%rd92, %rd2, %rd91;
	ld.global.f32 	%f83, [%rd92];
	mul.wide.u32 	%rd93, %r71, 4;
	add.s64 	%rd94, %rd1, %rd93;
	ld.global.f32 	%f84, [%rd94];
	fma.rn.f32 	%f85, %f83, %f84, %f82;
	add.s32 	%r73, %r104, 192;
	add.s32 	%r74, %r62, 192;
	mul.wide.u32 	%rd95, %r74, 4;
	add.s64 	%rd96, %rd2, %rd95;
	ld.global.f32 	%f86, [%rd96];
	mul.wide.u32 	%rd97, %r73, 4;
	add.s64 	%rd98, %rd1, %rd97;
	ld.global.f32 	%f87, [%rd98];
	fma.rn.f32 	%f88, %f86, %f87, %f85;
	add.s32 	%r75, %r104, 224;
	add.s32 	%r76, %r62, 224;
	mul.wide.u32 	%rd99, %r76, 4;
	add.s64 	%rd100, %rd2, %rd99;
	ld.global.f32 	%f89, [%rd100];
	mul.wide.u32 	%rd101, %r75, 4;
	add.s64 	%rd102, %rd1, %rd101;
	ld.global.f32 	%f90, [%rd102];
	fma.rn.f32 	%f134, %f89, %f90, %f88;
	add.s32 	%r104, %r104, 256;
$L__BB0_10:
	setp.eq.s32 	%p7, %r8, 0;
	@%p7 bra 	$L__BB0_17;
	and.b32  	%r23, %r7, 3;
	setp.lt.u32 	%p8, %r8, 4;
	@%p8 bra 	$L__BB0_13;
	add.s32 	%r77, %r104, %r10;
	mul.wide.u32 	%rd103, %r77, 4;
	add.s64 	%rd104, %rd2, %rd103;
	ld.global.f32 	%f92, [%rd104];
	mul.wide.u32 	%rd105, %r104, 4;
	add.s64 	%rd106, %rd1, %rd105;
	ld.global.f32 	%f93, [%rd106];
	fma.rn.f32 	%f94, %f92, %f93, %f134;
	add.s32 	%r78, %r104, 32;
	add.s32 	%r79, %r77, 32;
	mul.wide.u32 	%rd107, %r79, 4;
	add.s64 	%rd108, %rd2, %rd107;
	ld.global.f32 	%f95, [%rd108];
	mul.wide.u32 	%rd109, %r78, 4;
	add.s64 	%rd110, %rd1, %rd109;
	ld.global.f32 	%f96, [%rd110];
	fma.rn.f32 	%f97, %f95, %f96, %f94;
	add.s32 	%r80, %r104, 64;
	add.s32 	%r81, %r77, 64;
	mul.wide.u32 	%rd111, %r81, 4;
	add.s64 	%rd112, %rd2, %rd111;
	ld.global.f32 	%f98, [%rd112];
	mul.wide.u32 	%rd113, %r80, 4;
	add.s64 	%rd114, %rd1, %rd113;
	ld.global.f32 	%f99, [%rd114];
	fma.rn.f32 	%f100, %f98, %f99, %f97;
	add.s32 	%r82, %r104, 96;
	add.s32 	%r83, %r77, 96;
	mul.wide.u32 	%rd115, %r83, 4;
	add.s64 	%rd116, %rd2, %rd115;
	ld.global.f32 	%f101, [%rd116];
	mul.wide.u32 	%rd117, %r82, 4;
	add.s64 	%rd118, %rd1, %rd117;
	ld.global.f32 	%f102, [%rd118];
	fma.rn.f32 	%f134, %f101, %f102, %f100;
	add.s32 	%r104, %r104, 128;
$L__BB0_13:
	setp.eq.s32 	%p9, %r23, 0;
	@%p9 bra 	$L__BB0_17;
	add.s32 	%r26, %r104, %r10;
	mul.wide.u32 	%rd119, %r26, 4;
	add.s64 	%rd120, %rd2, %rd119;
	ld.global.f32 	%f103, [%rd120];
	mul.wide.u32 	%rd121, %r104, 4;
	add.s64 	%rd122, %rd1, %rd121;
	ld.global.f32 	%f104, [%rd122];
	fma.rn.f32 	%f134, %f103, %f104, %f134;
	setp.eq.s32 	%p10, %r23, 1;
	@%p10 bra 	$L__BB0_17;
	add.s32 	%r84, %r104, 32;
	add.s32 	%r85, %r26, 32;
	mul.wide.u32 	%rd123, %r85, 4;
	add.s64 	%rd124, %rd2, %rd123;
	ld.global.f32 	%f105, [%rd124];
	mul.wide.u32 	%rd125, %r84, 4;
	add.s64 	%rd126, %rd1, %rd125;
	ld.global.f32 	%f106, [%rd126];
	fma.rn.f32 	%f134, %f105, %f106, %f134;
	setp.eq.s32 	%p11, %r23, 2;
	@%p11 bra 	$L__BB0_17;
	add.s32 	%r86, %r104, 64;
	add.s32 	%r87, %r26, 64;
	mul.wide.u32 	%rd127, %r87, 4;
	add.s64 	%rd128, %rd2, %rd127;
	ld.global.f32 	%f107, [%rd128];
	mul.wide.u32 	%rd129, %r86, 4;
	add.s64 	%rd130, %rd1, %rd129;
	ld.global.f32 	%f108, [%rd130];
	fma.rn.f32 	%f134, %f107, %f108, %f134;
$L__BB0_17:
	setp.lt.u32 	%p12, %r2, 16;
	setp.lt.u32 	%p13, %r2, 8;
	setp.lt.u32 	%p14, %r2, 4;
	setp.lt.u32 	%p15, %r2, 2;
	setp.eq.s32 	%p16, %r2, 0;
	setp.ne.s32 	%p17, %r1, 31;
	mov.b32 	%r88, %f134;
	shfl.sync.up.b32	%r89|%p18, %r88, 1, 0, -1;
	mov.b32 	%f109, %r89;
	selp.f32 	%f110, 0f00000000, %f109, %p16;
	add.f32 	%f111, %f134, %f110;
	mov.b32 	%r90, %f111;
	shfl.sync.up.b32	%r91|%p19, %r90, 2, 0, -1;
	mov.b32 	%f112, %r91;
	selp.f32 	%f113, 0f00000000, %f112, %p15;
	add.f32 	%f114, %f111, %f113;
	mov.b32 	%r92, %f114;
	shfl.sync.up.b32	%r93|%p20, %r92, 4, 0, -1;
	mov.b32 	%f115, %r93;
	selp.f32 	%f116, 0f00000000, %f115, %p14;
	add.f32 	%f117, %f114, %f116;
	mov.b32 	%r94, %f117;
	shfl.sync.up.b32	%r95|%p21, %r94, 8, 0, -1;
	mov.b32 	%f118, %r95;
	selp.f32 	%f119, 0f00000000, %f118, %p13;
	add.f32 	%f120, %f117, %f119;
	mov.b32 	%r96, %f120;
	shfl.sync.up.b32	%r97|%p22, %r96, 16, 0, -1;
	mov.b32 	%f121, %r97;
	selp.f32 	%f122, 0f00000000, %f121, %p12;
	add.f32 	%f15, %f120, %f122;
	@%p17 bra 	$L__BB0_19;
	mul.wide.u32 	%rd131, %r99, 4;
	add.s64 	%rd132, %rd3, %rd131;
	ld.global.f32 	%f123, [%rd132];
	sub.f32 	%f124, %f123, %f15;
	mad.lo.s32 	%r98, %r99, %r28, %r99;
	mul.wide.u32 	%rd133, %r98, 4;
	add.s64 	%rd134, %rd2, %rd133;
	ld.global.f32 	%f125, [%rd134];
	div.rn.f32 	%f126, %f124, %f125;
	add.s64 	%rd135, %rd1, %rd131;
	st.global.f32 	[%rd135], %f126;
$L__BB0_19:
	bar.warp.sync 	-1;
	add.s32 	%r99, %r99, 1;
	setp.ne.s32 	%p23, %r99, %r28;
	@%p23 bra 	$L__BB0_2;
$L__BB0_20:
	ret;

}


// ===== COMPILED SASS (sm_100) =====

	.target	sm_100

	.elftype	@"ET_EXEC"


//--------------------- .note.nv.tkinfo           --------------------------
	.section	.note.nv.tkinfo,"",@"SHT_NOTE"
	.sectionflags	@"SHF_NOTE_NV_TKINFO"
	.tkinfo
        /*0018*/ 	.word	0x00000002
        /*0030*/ 	.string	""
        /*0030*/ 	.string	"ptxas"
        /*0030*/ 	.string	"Cuda compilation tools, release 13.0, V13.0.88"
        /*0030*/ 	.string	"Build cuda_13.0.r13.0/compiler.36424714_0"
        /*0030*/ 	.string	"-arch sm_100 -m 64 "



//--------------------- .note.nv.cuinfo           --------------------------
	.section	.note.nv.cuinfo,"",@"SHT_NOTE"
	.sectionflags	@"SHF_NOTE_NV_CUINFO"
        /*0018*/ 	.short	0x0002
        /*001a*/ 	.short	0x0064
        /*001c*/ 	.short	0x0082
	.zero		2


//--------------------- .nv.info                  --------------------------
	.section	.nv.info,"",@"SHT_CUDA_INFO"
	.align	4


	//----- nvinfo : EIATTR_REGCOUNT
	.align		4
        /*0000*/ 	.byte	0x04, 0x2f
        /*0002*/ 	.short	(.L_1 - .L_0)
	.align		4
.L_0:
        /*0004*/ 	.word	index@(_Z27forward_substitution_kerneljPKfPfS0_)
        /*0008*/ 	.word	0x00000020


	//----- nvinfo : EIATTR_FRAME_SIZE
	.align		4
.L_1:
        /*000c*/ 	.byte	0x04, 0x11
        /*000e*/ 	.short	(.L_3 - .L_2)
	.align		4
.L_2:
        /*0010*/ 	.word	index@($__internal_0_$__cuda_sm3x_div_rn_noftz_f32_slowpath)
        /*0014*/ 	.word	0x00000000


	//----- nvinfo : EIATTR_FRAME_SIZE
	.align		4
.L_3:
        /*0018*/ 	.byte	0x04, 0x11
        /*001a*/ 	.short	(.L_5 - .L_4)
	.align		4
.L_4:
        /*001c*/ 	.word	index@(_Z27forward_substitution_kerneljPKfPfS0_)
        /*0020*/ 	.word	0x00000000


	//----- nvinfo : EIATTR_MIN_STACK_SIZE
	.align		4
.L_5:
        /*0024*/ 	.byte	0x04, 0x12
        /*0026*/ 	.short	(.L_7 - .L_6)
	.align		4
.L_6:
        /*0028*/ 	.word	index@(_Z27forward_substitution_kerneljPKfPfS0_)
        /*002c*/ 	.word	0x00000000
.L_7:


//--------------------- .nv.compat                --------------------------
	.section	.nv.compat,"",@"SHT_CUDA_COMPAT_INFO"
	.align	4
        /*0000*/ 	.byte	0x02, 0x09, 0x00, 0x00, 0x02, 0x02, 0x01, 0x00, 0x02, 0x05, 0x05, 0x00, 0x03, 0x07, 0x01, 0x01
        /*0010*/ 	.byte	0x02, 0x03, 0x00, 0x00, 0x02, 0x06, 0x01, 0x00, 0x04, 0x0b, 0x08, 0x00, 0x01, 0x00, 0x00, 0x00
        /*0020*/ 	.byte	0x00, 0x00, 0x00, 0x00


//--------------------- .nv.info._Z27forward_substitution_kerneljPKfPfS0_ --------------------------
	.section	.nv.info._Z27forward_substitution_kerneljPKfPfS0_,"",@"SHT_CUDA_INFO"
	.sectionflags	@""
	.align	4


	//----- nvinfo : EIATTR_CUDA_API_VERSION
	.align		4
        /*0000*/ 	.byte	0x04, 0x37
        /*0002*/ 	.short	(.L_9 - .L_8)
.L_8:
        /*0004*/ 	.word	0x00000082


	//----- nvinfo : EIATTR_KPARAM_INFO
	.align		4
.L_9:
        /*0008*/ 	.byte	0x04, 0x17
        /*000a*/ 	.short	(.L_11 - .L_10)
.L_10:
        /*000c*/ 	.word	0x00000000
        /*0010*/ 	.short	0x0003
        /*0012*/ 	.short	0x0018
        /*0014*/ 	.byte	0x00, 0xf5, 0x21, 0x00


	//----- nvinfo : EIATTR_KPARAM_INFO
	.align		4
.L_11:
        /*0018*/ 	.byte	0x04, 0x17
        /*001a*/ 	.short	(.L_13 - .L_12)
.L_12:
        /*001c*/ 	.word	0x00000000
        /*0020*/ 	.short	0x0002
        /*0022*/ 	.short	0x0010
        /*0024*/ 	.byte	0x00, 0xf5, 0x21, 0x00


	//----- nvinfo : EIATTR_KPARAM_INFO
	.align		4
.L_13:
        /*0028*/ 	.byte	0x04, 0x17
        /*002a*/ 	.short	(.L_15 - .L_14)
.L_14:
        /*002c*/ 	.word	0x00000000
        /*0030*/ 	.short	0x0001
        /*0032*/ 	.short	0x0008
        /*0034*/ 	.byte	0x00, 0xf5, 0x21, 0x00


	//----- nvinfo : EIATTR_KPARAM_INFO
	.align		4
.L_15:
        /*0038*/ 	.byte	0x04, 0x17
        /*003a*/ 	.short	(.L_17 - .L_16)
.L_16:
        /*003c*/ 	.word	0x00000000
        /*0040*/ 	.short	0x0000
        /*0042*/ 	.short	0x0000
        /*0044*/ 	.byte	0x00, 0xf0, 0x11, 0x00


	//----- nvinfo : EIATTR_SPARSE_MMA_MASK
	.align		4
.L_17:
        /*0048*/ 	.byte	0x03, 0x50
        /*004a*/ 	.short	0x0000


	//----- nvinfo : EIATTR_MAXREG_COUNT
	.align		4
        /*004c*/ 	.byte	0x03, 0x1b
        /*004e*/ 	.short	0x00ff


	//----- nvinfo : EIATTR_MERCURY_ISA_VERSION
	.align		4
        /*0050*/ 	.byte	0x03, 0x5f
        /*0052*/ 	.short	0x0101


	//----- nvinfo : EIATTR_COOP_GROUP_MASK_REGIDS
	.align		4
        /*0054*/ 	.byte	0x04, 0x29
        /*0056*/ 	.short	(.L_19 - .L_18)


	//   ....[0]....
.L_18:
        /*0058*/ 	.word	0xffffffff


	//   ....[1]....
        /*005c*/ 	.word	0xffffffff


	//   ....[2]....
        /*0060*/ 	.word	0xffffffff


	//   ....[3]....
        /*0064*/ 	.word	0xffffffff


	//   ....[4]....
        /*0068*/ 	.word	0xffffffff


	//   ....[5]....
        /*006c*/ 	.word	0xffffffff


	//----- nvinfo : EIATTR_COOP_GROUP_INSTR_OFFSETS
	.align		4
.L_19:
        /*0070*/ 	.byte	0x04, 0x28
        /*0072*/ 	.short	(.L_21 - .L_20)


	//   ....[0]....
.L_20:
        /*0074*/ 	.word	0x000011a0


	//   ....[1]....
        /*0078*/ 	.word	0x00001210


	//   ....[2]....
        /*007c*/ 	.word	0x00001250


	//   ....[3]....
        /*0080*/ 	.word	0x00001290


	//   ....[4]....
        /*0084*/ 	.word	0x000012d0


	//   ....[5]....
        /*0088*/ 	.word	0x000014e0


	//----- nvinfo : EIATTR_VRC_CTA_INIT_COUNT
	.align		4
.L_21:
        /*008c*/ 	.byte	0x02, 0x4a
	.zero		1
	.zero		1


	//----- nvinfo : EIATTR_EXIT_INSTR_OFFSETS
	.align		4
        /*0090*/ 	.byte	0x04, 0x1c
        /*0092*/ 	.short	(.L_23 - .L_22)


	//   ....[0]....
.L_22:
        /*0094*/ 	.word	0x00000030


	//   ....[1]....
        /*0098*/ 	.word	0x00001500


	//----- nvinfo : EIATTR_CRS_STACK_SIZE
	.align		4
.L_23:
        /*009c*/ 	.byte	0x04, 0x1e
        /*009e*/ 	.short	(.L_25 - .L_24)
.L_24:
        /*00a0*/ 	.word	0x00000000


	//----- nvinfo : EIATTR_CBANK_PARAM_SIZE
	.align		4
.L_25:
        /*00a4*/ 	.byte	0x03, 0x19
        /*00a6*/ 	.short	0x0020


	//----- nvinfo : EIATTR_PARAM_CBANK
	.align		4
        /*00a8*/ 	.byte	0x04, 0x0a
        /*00aa*/ 	.short	(.L_27 - .L_26)
	.align		4
.L_26:
        /*00ac*/ 	.word	index@(.nv.constant0._Z27forward_substitution_kerneljPKfPfS0_)
        /*00b0*/ 	.short	0x0380
        /*00b2*/ 	.short	0x0020


	//----- nvinfo : EIATTR_SW_WAR
	.align		4
.L_27:
        /*00b4*/ 	.byte	0x04, 0x36
        /*00b6*/ 	.short	(.L_29 - .L_28)
.L_28:
        /*00b8*/ 	.word	0x00000008
.L_29:


//--------------------- .nv.callgraph             --------------------------
	.section	.nv.callgraph,"",@"SHT_CUDA_CALLGRAPH"
	.align	4
	.sectionentsize	8
	.align		4
        /*0000*/ 	.word	0x00000000
	.align		4
        /*0004*/ 	.word	0xffffffff
	.align		4
        /*0008*/ 	.word	0x00000000
	.align		4
        /*000c*/ 	.word	0xfffffffe
	.align		4
        /*0010*/ 	.word	0x00000000
	.align		4
        /*0014*/ 	.word	0xfffffffd
	.align		4
        /*0018*/ 	.word	0x00000000
	.align		4
        /*001c*/ 	.word	0xfffffffc


//--------------------- .text._Z27forward_substitution_kerneljPKfPfS0_ --------------------------
	.section	.text._Z27forward_substitution_kerneljPKfPfS0_,"ax",@progbits
	.align	128
        .global         _Z27forward_substitution_kerneljPKfPfS0_
        .type           _Z27forward_substitution_kerneljPKfPfS0_,@function
        .size           _Z27forward_substitution_kerneljPKfPfS0_,(.L_x_27 - _Z27forward_substitution_kerneljPKfPfS0_)
        .other          _Z27forward_substitution_kerneljPKfPfS0_,@"STO_CUDA_ENTRY STV_DEFAULT"
_Z27forward_substitution_kerneljPKfPfS0_:
.text._Z27forward_substitution_kerneljPKfPfS0_:
[----:B------:R-:W-:Y:S01]  /*0000*/  LDC R1, c[0x0][0x37c] ;  /* 0x0000df00ff017b82 */ /* 0x000fe20000000800 */
[----:B------:R-:W0:Y:S02]  /*0010*/  LDCU UR4, c[0x0][0x380] ;  /* 0x00007000ff0477ac */ /* 0x000e240008000800 */
[----:B0-----:R-:W-:-:S13]  /*0020*/  ISETP.NE.AND P0, PT, RZ, UR4, PT ;  /* 0x00000004ff007c0c */ /* 0x001fda000bf05270 */
[----:B------:R-:W-:Y:S05]  /*0030*/  @!P0 EXIT ;  /* 0x000000000000894d */ /* 0x000fea0003800000 */
[----:B------:R-:W0:Y:S01]  /*0040*/  S2R R0, SR_TID.X ;  /* 0x0000000000007919 */ /* 0x000e220000002100 */
[----:B------:R-:W-:Y:S01]  /*0050*/  HFMA2 R3, -RZ, RZ, 0, 0 ;  /* 0x00000000ff037431 */ /* 0x000fe200000001ff */
[----:B------:R-:W1:Y:S01]  /*0060*/  LDCU.64 UR4, c[0x0][0x358] ;  /* 0x00006b00ff0477ac */ /* 0x000e620008000a00 */
[C---:B0-----:R-:W-:Y:S02]  /*0070*/  LOP3.LUT R2, R0.reuse, 0x1f, RZ, 0xc0, !PT ;  /* 0x0000001f00027812 */ /* 0x041fe400078ec0ff */
[----:B------:R-:W-:Y:S02]  /*0080*/  LOP3.LUT R4, RZ, R0, RZ, 0x33, !PT ;  /* 0x00000000ff047212 */ /* 0x000fe400078e33ff */
[----:B-1----:R-:W-:-:S07]  /*0090*/  IADD3 R5, PT, PT, R0, 0x100, RZ ;  /* 0x0000010000057810 */ /* 0x002fce0007ffe0ff */
.L_x_14:
[----:B------:R-:W-:Y:S01]  /*00a0*/  ISETP.GE.U32.AND P0, PT, R0, R3, PT ;  /* 0x000000030000720c */ /* 0x000fe20003f06070 */
[----:B------:R-:W-:Y:S01]  /*00b0*/  BSSY.RECONVERGENT B0, `(.L_x_0) ;  /* 0x000010e000007945 */ /* 0x000fe20003800200 */
[----:B------:R-:W-:-:S11]  /*00c0*/  MOV R16, RZ ;  /* 0x000000ff00107202 */ /* 0x000fd60000000f00 */
[----:B0-----:R-:W-:Y:S05]  /*00d0*/  @P0 BRA `(.L_x_1) ;  /* 0x00000010002c0947 */ /* 0x001fea0003800000 */
[----:B------:R-:W-:Y:S01]  /*00e0*/  IMAD.IADD R7, R4, 0x1, R3 ;  /* 0x0000000104077824 */ /* 0x000fe200078e0203 */
[----:B------:R-:W-:Y:S01]  /*00f0*/  BSSY.RECONVERGENT B1, `(.L_x_2) ;  /* 0x0000086000017945 */ /* 0x000fe20003800200 */
[----:B------:R-:W-:Y:S02]  /*0100*/  MOV R16, RZ ;  /* 0x000000ff00107202 */ /* 0x000fe40000000f00 */
[----:B------:R-:W-:Y:S02]  /*0110*/  MOV R6, R0 ;  /* 0x0000000000067202 */ /* 0x000fe40000000f00 */
[C---:B------:R-:W-:Y:S02]  /*0120*/  ISETP.GE.U32.AND P0, PT, R7.reuse, 0x1e0, PT ;  /* 0x000001e00700780c */ /* 0x040fe40003f06070 */
[----:B------:R-:W-:-:S04]  /*0130*/  LEA.HI R7, R7, 0x1, RZ, 0x1b ;  /* 0x0000000107077811 */ /* 0x000fc800078fd8ff */
[C---:B------:R-:W-:Y:S02]  /*0140*/  LOP3.LUT R8, R7.reuse, 0x7, RZ, 0xc0, !PT ;  /* 0x0000000707087812 */ /* 0x040fe400078ec0ff */
[----:B------:R-:W-:-:S05]  /*0150*/  LOP3.LUT R9, R7, 0xf, RZ, 0xc0, !PT ;  /* 0x0000000f07097812 */ /* 0x000fca00078ec0ff */
[----:B------:R-:W-:Y:S05]  /*0160*/  @!P0 BRA `(.L_x_3) ;  /* 0x0000000400f88947 */ /* 0x000fea0003800000 */
[----:B------:R-:W0:Y:S01]  /*0170*/  LDCU UR6, c[0x0][0x380] ;  /* 0x00007000ff0677ac */ /* 0x000e220008000800 */
[----:B------:R-:W-:Y:S01]  /*0180*/  LOP3.LUT R11, R7, 0xffffff0, RZ, 0xc0, !PT ;  /* 0x0ffffff0070b7812 */ /* 0x000fe200078ec0ff */
[----:B------:R-:W-:Y:S01]  /*0190*/  HFMA2 R16, -RZ, RZ, 0, 0 ;  /* 0x00000000ff107431 */ /* 0x000fe200000001ff */
[----:B------:R-:W-:Y:S01]  /*01a0*/  BSSY.RECONVERGENT B2, `(.L_x_4) ;  /* 0x0000079000027945 */ /* 0x000fe20003800200 */
[----:B------:R-:W-:Y:S01]  /*01b0*/  IMAD.MOV.U32 R10, RZ, RZ, R5 ;  /* 0x000000ffff0a7224 */ /* 0x000fe200078e0005 */
[----:B------:R-:W-:Y:S01]  /*01c0*/  IADD3 R11, PT, PT, -R11, RZ, RZ ;  /* 0x000000ff0b0b7210 */ /* 0x000fe20007ffe1ff */
[----:B0-----:R-:W-:-:S07]  /*01d0*/  IMAD R6, R3, UR6, R0 ;  /* 0x0000000603067c24 */ /* 0x001fce000f8e0200 */
.L_x_5:
[----:B------:R-:W0:Y:S01]  /*01e0*/  LDC.64 R14, c[0x0][0x390] ;  /* 0x0000e400ff0e7b82 */ /* 0x000e220000000a00 */
[----:B------:R-:W-:-:S07]  /*01f0*/  IADD3 R19, PT, PT, R10, -0x100, RZ ;  /* 0xffffff000a137810 */ /* 0x000fce0007ffe0ff */
[----:B------:R-:W1:Y:S01]  /*0200*/  LDC.64 R12, c[0x0][0x388] ;  /* 0x0000e200ff0c7b82 */ /* 0x000e620000000a00 */
[----:B------:R-:W-:Y:S01]  /*0210*/  IADD3 R25, PT, PT, R10, -0xe0, RZ ;  /* 0xffffff200a197810 */ /* 0x000fe20007ffe0ff */
[----:B------:R-:W-:Y:S02]  /*0220*/  VIADD R23, R6, 0x20 ;  /* 0x0000002006177836 */ /* 0x000fe40000000000 */
[----:B0-----:R-:W-:-:S05]  /*0230*/  IMAD.WIDE.U32 R18, R19, 0x4, R14 ;  /* 0x0000000413127825 */ /* 0x001fca00078e000e */
[----:B------:R0:W2:Y:S01]  /*0240*/  LDG.E R20, desc[UR4][R18.64] ;  /* 0x0000000412147981 */ /* 0x0000a2000c1e1900 */
[----:B-1----:R-:W-:-:S05]  /*0250*/  IMAD.WIDE.U32 R28, R6, 0x4, R12 ;  /* 0x00000004061c7825 */ /* 0x002fca00078e000c */
[----:B------:R1:W2:Y:S01]  /*0260*/  LDG.E R21, desc[UR4][R28.64] ;  /* 0x000000041c157981 */ /* 0x0002a2000c1e1900 */
[----:B------:R-:W-:-:S04]  /*0270*/  IMAD.WIDE.U32 R22, R23, 0x4, R12 ;  /* 0x0000000417167825 */ /* 0x000fc800078e000c */
[----:B------:R-:W-:Y:S02]  /*0280*/  IMAD.WIDE.U32 R24, R25, 0x4, R14 ;  /* 0x0000000419187825 */ /* 0x000fe400078e000e */
[----:B------:R3:W4:Y:S04]  /*0290*/  LDG.E R22, desc[UR4][R22.64] ;  /* 0x0000000416167981 */ /* 0x000728000c1e1900 */
[----:B------:R5:W4:Y:S01]  /*02a0*/  LDG.E R17, desc[UR4][R24.64] ;  /* 0x0000000418117981 */ /* 0x000b22000c1e1900 */
[----:B0-----:R-:W-:Y:S01]  /*02b0*/  IADD3 R19, PT, PT, R10, -0xa0, RZ ;  /* 0xffffff600a137810 */ /* 0x001fe20007ffe0ff */
[----:B-1----:R-:W-:Y:S01]  /*02c0*/  VIADD R29, R6, 0x40 ;  /* 0x00000040061d7836 */ /* 0x002fe20000000000 */
[C---:B------:R-:W-:Y:S02]  /*02d0*/  IADD3 R28, PT, PT, R10.reuse, -0x80, RZ ;  /* 0xffffff800a1c7810 */ /* 0x040fe40007ffe0ff */
[----:B------:R-:W-:-:S02]  /*02e0*/  IADD3 R27, PT, PT, R10, -0xc0, RZ ;  /* 0xffffff400a1b7810 */ /* 0x000fc40007ffe0ff */
[----:B---3--:R-:W-:Y:S01]  /*02f0*/  IADD3 R23, PT, PT, R6, 0x60, RZ ;  /* 0x0000006006177810 */ /* 0x008fe20007ffe0ff */
[----:B------:R-:W-:-:S04]  /*0300*/  IMAD.WIDE.U32 R18, R19, 0x4, R14 ;  /* 0x0000000413127825 */ /* 0x000fc800078e000e */
[--C-:B-----5:R-:W-:Y:S02]  /*0310*/  IMAD.WIDE.U32 R24, R28, 0x4, R14.reuse ;  /* 0x000000041c187825 */ /* 0x120fe400078e000e */
[----:B------:R-:W3:Y:S02]  /*0320*/  LDG.E R19, desc[UR4][R18.64] ;  /* 0x0000000412137981 */ /* 0x000ee4000c1e1900 */
[----:B------:R-:W-:Y:S02]  /*0330*/  IMAD.WIDE.U32 R26, R27, 0x4, R14 ;  /* 0x000000041b1a7825 */ /* 0x000fe400078e000e */
[----:B------:R-:W5:Y:S04]  /*0340*/  LDG.E R24, desc[UR4][R24.64] ;  /* 0x0000000418187981 */ /* 0x000f68000c1e1900 */
[----:B------:R0:W3:Y:S02]  /*0350*/  LDG.E R26, desc[UR4][R26.64] ;  /* 0x000000041a1a7981 */ /* 0x0000e4000c1e1900 */
[----:B0-----:R-:W-:-:S02]  /*0360*/  VIADD R27, R6, 0xa0 ;  /* 0x000000a0061b7836 */ /* 0x001fc40000000000 */
[----:B--2---:R-:W-:Y:S01]  /*0370*/  FFMA R16, R21, R20, R16 ;  /* 0x0000001415107223 */ /* 0x004fe20000000010 */
[----:B------:R-:W-:-:S04]  /*0380*/  IMAD.WIDE.U32 R20, R29, 0x4, R12 ;  /* 0x000000041d147825 */ /* 0x000fc800078e000c */
[----:B------:R-:W-:Y:S01]  /*0390*/  IMAD.WIDE.U32 R28, R23, 0x4, R12 ;  /* 0x00000004171c7825 */ /* 0x000fe200078e000c */
[----:B------:R-:W-:Y:S01]  /*03a0*/  IADD3 R23, PT, PT, R6, 0x80, RZ ;  /* 0x0000008006177810 */ /* 0x000fe20007ffe0ff */
[----:B------:R-:W3:Y:S04]  /*03b0*/  LDG.E R25, desc[UR4][R20.64] ;  /* 0x0000000414197981 */ /* 0x000ee8000c1e1900 */
[----:B------:R4:W2:Y:S02]  /*03c0*/  LDG.E R18, desc[UR4][R28.64] ;  /* 0x000000041c127981 */ /* 0x0008a4000c1e1900 */
[----:B----4-:R-:W-:Y:S01]  /*03d0*/  FFMA R28, R22, R17, R16 ;  /* 0x00000011161c7223 */ /* 0x010fe20000000010 */
[----:B------:R-:W-:Y:S01]  /*03e0*/  IADD3 R17, PT, PT, R10, -0x60, RZ ;  /* 0xffffffa00a117810 */ /* 0x000fe20007ffe0ff */
[----:B------:R-:W-:-:S04]  /*03f0*/  IMAD.WIDE.U32 R22, R23, 0x4, R12 ;  /* 0x0000000417167825 */ /* 0x000fc800078e000c */
[----:B------:R-:W-:Y:S02]  /*0400*/  IMAD.WIDE.U32 R16, R17, 0x4, R14 ;  /* 0x0000000411107825 */ /* 0x000fe400078e000e */
[----:B------:R-:W5:Y:S02]  /*0410*/  LDG.E R23, desc[UR4][R22.64] ;  /* 0x0000000416177981 */ /* 0x000f64000c1e1900 */
[----:B------:R-:W-:Y:S02]  /*0420*/  IMAD.WIDE.U32 R20, R27, 0x4, R12 ;  /* 0x000000041b147825 */ /* 0x000fe400078e000c */
[----:B------:R-:W4:Y:S04]  /*0430*/  LDG.E R16, desc[UR4][R16.64] ;  /* 0x0000000410107981 */ /* 0x000f28000c1e1900 */
[----:B------:R-:W4:Y:S01]  /*0440*/  LDG.E R21, desc[UR4][R20.64] ;  /* 0x0000000414157981 */ /* 0x000f22000c1e1900 */
[----:B------:R-:W-:-:S02]  /*0450*/  IADD3 R27, PT, PT, R6, 0xc0, RZ ;  /* 0x000000c0061b7810 */ /* 0x000fc40007ffe0ff */
[----:B------:R-:W-:Y:S01]  /*0460*/  IADD3 R29, PT, PT, R10, -0x40, RZ ;  /* 0xffffffc00a1d7810 */ /* 0x000fe20007ffe0ff */
[----:B---3--:R-:W-:-:S04]  /*0470*/  FFMA R25, R25, R26, R28 ;  /* 0x0000001a19197223 */ /* 0x008fc8000000001c */
[----:B--2---:R-:W-:Y:S01]  /*0480*/  FFMA R26, R18, R19, R25 ;  /* 0x00000013121a7223 */ /* 0x004fe20000000019 */
[----:B------:R-:W-:Y:S01]  /*0490*/  IMAD.WIDE.U32 R18, R27, 0x4, R12 ;  /* 0x000000041b127825 */ /* 0x000fe200078e000c */
[----:B------:R-:W-:-:S03]  /*04a0*/  IADD3 R27, PT, PT, R10, -0x20, RZ ;  /* 0xffffffe00a1b7810 */ /* 0x000fc60007ffe0ff */
[----:B------:R-:W-:-:S05]  /*04b0*/  IMAD.WIDE.U32 R28, R29, 0x4, R14 ;  /* 0x000000041d1c7825 */ /* 0x000fca00078e000e */
[----:B------:R0:W2:Y:S01]  /*04c0*/  LDG.E R25, desc[UR4][R28.64] ;  /* 0x000000041c197981 */ /* 0x0000a2000c1e1900 */
[----:B-----5:R-:W-:Y:S01]  /*04d0*/  FFMA R24, R23, R24, R26 ;  /* 0x0000001817187223 */ /* 0x020fe2000000001a */
[----:B------:R-:W-:Y:S02]  /*04e0*/  VIADD R23, R6, 0xe0 ;  /* 0x000000e006177836 */ /* 0x000fe40000000000 */
[----:B------:R1:W2:Y:S01]  /*04f0*/  LDG.E R29, desc[UR4][R18.64] ;  /* 0x00000004121d7981 */ /* 0x0002a2000c1e1900 */
[----:B------:R-:W-:-:S04]  /*0500*/  IMAD.WIDE.U32 R26, R27, 0x4, R14 ;  /* 0x000000041b1a7825 */ /* 0x000fc800078e000e */
[----:B----4-:R-:W-:Y:S01]  /*0510*/  FFMA R24, R21, R16, R24 ;  /* 0x0000001015187223 */ /* 0x010fe20000000018 */
[----:B------:R-:W-:Y:S01]  /*0520*/  IMAD.WIDE.U32 R16, R23, 0x4, R12 ;  /* 0x0000000417107825 */ /* 0x000fe200078e000c */
[----:B------:R-:W-:Y:S01]  /*0530*/  IADD3 R23, PT, PT, R6, 0x100, RZ ;  /* 0x0000010006177810 */ /* 0x000fe20007ffe0ff */
[----:B------:R-:W3:Y:S02]  /*0540*/  LDG.E R26, desc[UR4][R26.64] ;  /* 0x000000041a1a7981 */ /* 0x000ee4000c1e1900 */
[C---:B------:R-:W-:Y:S01]  /*0550*/  IMAD.WIDE.U32 R20, R10.reuse, 0x4, R14 ;  /* 0x000000040a147825 */ /* 0x040fe200078e000e */
[----:B0-----:R-:W-:-:S03]  /*0560*/  IADD3 R28, PT, PT, R10, 0x20, RZ ;  /* 0x000000200a1c7810 */ /* 0x001fc60007ffe0ff */
[--C-:B------:R-:W-:Y:S01]  /*0570*/  IMAD.WIDE.U32 R22, R23, 0x4, R12.reuse ;  /* 0x0000000417167825 */ /* 0x100fe200078e000c */
[----:B-1----:R-:W-:Y:S01]  /*0580*/  IADD3 R19, PT, PT, R6, 0x120, RZ ;  /* 0x0000012006137810 */ /* 0x002fe20007ffe0ff */
[----:B------:R-:W4:Y:S04]  /*0590*/  LDG.E R20, desc[UR4][R20.64] ;  /* 0x0000000414147981 */ /* 0x000f28000c1e1900 */
[----:B------:R0:W3:Y:S01]  /*05a0*/  LDG.E R27, desc[UR4][R16.64] ;  /* 0x00000004101b7981 */ /* 0x0000e2000c1e1900 */
[----:B------:R-:W-:-:S03]  /*05b0*/  IMAD.WIDE.U32 R18, R19, 0x4, R12 ;  /* 0x0000000413127825 */ /* 0x000fc600078e000c */
[----:B------:R-:W4:Y:S04]  /*05c0*/  LDG.E R23, desc[UR4][R22.64] ;  /* 0x0000000416177981 */ /* 0x000f28000c1e1900 */
[----:B------:R-:W5:Y:S01]  /*05d0*/  LDG.E R19, desc[UR4][R18.64] ;  /* 0x0000000412137981 */ /* 0x000f62000c1e1900 */
[----:B0-----:R-:W-:-:S06]  /*05e0*/  IMAD.WIDE.U32 R16, R28, 0x4, R14 ;  /* 0x000000041c107825 */ /* 0x001fcc00078e000e */
[----:B------:R0:W5:Y:S01]  /*05f0*/  LDG.E R16, desc[UR4][R16.64] ;  /* 0x0000000410107981 */ /* 0x000162000c1e1900 */
[----:B------:R-:W-:Y:S02]  /*0600*/  IADD3 R21, PT, PT, R10, 0x60, RZ ;  /* 0x000000600a157810 */ /* 0x000fe40007ffe0ff */
[----:B0-----:R-:W-:Y:S01]  /*0610*/  IADD3 R17, PT, PT, R6, 0x140, RZ ;  /* 0x0000014006117810 */ /* 0x001fe20007ffe0ff */
[----:B--2---:R-:W-:Y:S01]  /*0620*/  FFMA R24, R29, R25, R24 ;  /* 0x000000191d187223 */ /* 0x004fe20000000018 */
[C---:B------:R-:W-:Y:S01]  /*0630*/  IADD3 R29, PT, PT, R10.reuse, 0x80, RZ ;  /* 0x000000800a1d7810 */ /* 0x040fe20007ffe0ff */
[----:B------:R-:W-:-:S04]  /*0640*/  VIADD R25, R10, 0x40 ;  /* 0x000000400a197836 */ /* 0x000fc80000000000 */
[----:B------:R-:W-:-:S05]  /*0650*/  IMAD.WIDE.U32 R28, R29, 0x4, R14 ;  /* 0x000000041d1c7825 */ /* 0x000fca00078e000e */
[----:B------:R0:W2:Y:S01]  /*0660*/  LDG.E R22, desc[UR4][R28.64] ;  /* 0x000000041c167981 */ /* 0x0000a2000c1e1900 */
[----:B---3--:R-:W-:Y:S01]  /*0670*/  FFMA R24, R27, R26, R24 ;  /* 0x0000001a1b187223 */ /* 0x008fe20000000018 */
[----:B------:R-:W-:-:S04]  /*0680*/  IMAD.WIDE.U32 R26, R25, 0x4, R14 ;  /* 0x00000004191a7825 */ /* 0x000fc800078e000e */
[----:B----4-:R-:W-:Y:S01]  /*0690*/  FFMA R20, R23, R20, R24 ;  /* 0x0000001417147223 */ /* 0x010fe20000000018 */
[----:B------:R-:W-:Y:S01]  /*06a0*/  IMAD.WIDE.U32 R24, R21, 0x4, R14 ;  /* 0x0000000415187825 */ /* 0x000fe200078e000e */
[----:B------:R1:W3:Y:S03]  /*06b0*/  LDG.E R26, desc[UR4][R26.64] ;  /* 0x000000041a1a7981 */ /* 0x0002e6000c1e1900 */
[----:B------:R-:W-:Y:S02]  /*06c0*/  VIADD R21, R6, 0x160 ;  /* 0x0000016006157836 */ /* 0x000fe40000000000 */
[----:B------:R-:W4:Y:S02]  /*06d0*/  LDG.E R24, desc[UR4][R24.64] ;  /* 0x0000000418187981 */ /* 0x000f24000c1e1900 */
[----:B0-----:R-:W-:Y:S01]  /*06e0*/  IMAD.WIDE.U32 R28, R21, 0x4, R12 ;  /* 0x00000004151c7825 */ /* 0x001fe200078e000c */
[----:B------:R-:W-:-:S03]  /*06f0*/  IADD3 R21, PT, PT, R10, 0xa0, RZ ;  /* 0x000000a00a157810 */ /* 0x000fc60007ffe0ff */
[----:B-----5:R-:W-:Y:S01]  /*0700*/  FFMA R18, R19, R16, R20 ;  /* 0x0000001013127223 */ /* 0x020fe20000000014 */
[----:B------:R-:W-:Y:S01]  /*0710*/  IMAD.WIDE.U32 R16, R17, 0x4, R12 ;  /* 0x0000000411107825 */ /* 0x000fe200078e000c */
[C---:B------:R-:W-:Y:S01]  /*0720*/  IADD3 R19, PT, PT, R6.reuse, 0x180, RZ ;  /* 0x0000018006137810 */ /* 0x040fe20007ffe0ff */
[----:B------:R-:W4:Y:S02]  /*0730*/  LDG.E R23, desc[UR4][R28.64] ;  /* 0x000000041c177981 */ /* 0x000f24000c1e1900 */
[----:B------:R-:W-:Y:S02]  /*0740*/  IMAD.WIDE.U32 R20, R21, 0x4, R14 ;  /* 0x0000000415147825 */ /* 0x000fe400078e000e */
[----:B------:R0:W3:Y:S02]  /*0750*/  LDG.E R25, desc[UR4][R16.64] ;  /* 0x0000000410197981 */ /* 0x0000e4000c1e1900 */
[C---:B-1----:R-:W-:Y:S02]  /*0760*/  VIADD R27, R6.reuse, 0x1c0 ;  /* 0x000001c0061b7836 */ /* 0x042fe40000000000 */
[----:B------:R-:W5:Y:S01]  /*0770*/  LDG.E R20, desc[UR4][R20.64] ;  /* 0x0000000414147981 */ /* 0x000f62000c1e1900 */
[----:B0-----:R-:W-:Y:S01]  /*0780*/  IMAD.WIDE.U32 R16, R19, 0x4, R12 ;  /* 0x0000000413107825 */ /* 0x001fe200078e000c */
[----:B------:R-:W-:-:S04]  /*0790*/  IADD3 R19, PT, PT, R6, 0x1a0, RZ ;  /* 0x000001a006137810 */ /* 0x000fc80007ffe0ff */
[----:B------:R0:W2:Y:S01]  /*07a0*/  LDG.E R21, desc[UR4][R16.64] ;  /* 0x0000000410157981 */ /* 0x0000a2000c1e1900 */
[----:B------:R-:W-:-:S05]  /*07b0*/  IMAD.WIDE.U32 R28, R19, 0x4, R12 ;  /* 0x00000004131c7825 */ /* 0x000fca00078e000c */
[----:B------:R1:W5:Y:S01]  /*07c0*/  LDG.E R19, desc[UR4][R28.64] ;  /* 0x000000041c137981 */ /* 0x000362000c1e1900 */
[----:B0-----:R-:W-:Y:S01]  /*07d0*/  IMAD.WIDE.U32 R16, R27, 0x4, R12 ;  /* 0x000000041b107825 */ /* 0x001fe200078e000c */
[----:B------:R-:W-:-:S05]  /*07e0*/  IADD3 R27, PT, PT, R6, 0x1e0, RZ ;  /* 0x000001e0061b7810 */ /* 0x000fca0007ffe0ff */
[----:B------:R-:W-:Y:S01]  /*07f0*/  IMAD.WIDE.U32 R12, R27, 0x4, R12 ;  /* 0x000000041b0c7825 */ /* 0x000fe200078e000c */
[----:B------:R-:W-:Y:S01]  /*0800*/  IADD3 R27, PT, PT, R10, 0xc0, RZ ;  /* 0x000000c00a1b7810 */ /* 0x000fe20007ffe0ff */
[----:B------:R-:W5:Y:S04]  /*0810*/  LDG.E R16, desc[UR4][R16.64] ;  /* 0x0000000410107981 */ /* 0x000f68000c1e1900 */
[----:B------:R0:W5:Y:S01]  /*0820*/  LDG.E R12, desc[UR4][R12.64] ;  /* 0x000000040c0c7981 */ /* 0x000162000c1e1900 */
[----:B-1----:R-:W-:-:S05]  /*0830*/  IMAD.WIDE.U32 R28, R27, 0x4, R14 ;  /* 0x000000041b1c7825 */ /* 0x002fca00078e000e */
[----:B------:R-:W5:Y:S01]  /*0840*/  LDG.E R27, desc[UR4][R28.64] ;  /* 0x000000041c1b7981 */ /* 0x000f62000c1e1900 */
[----:B0-----:R-:W-:-:S05]  /*0850*/  IADD3 R13, PT, PT, R10, 0xe0, RZ ;  /* 0x000000e00a0d7810 */ /* 0x001fca0007ffe0ff */
[----:B------:R-:W-:-:S06]  /*0860*/  IMAD.WIDE.U32 R14, R13, 0x4, R14 ;  /* 0x000000040d0e7825 */ /* 0x000fcc00078e000e */
[----:B------:R-:W5:Y:S01]  /*0870*/  LDG.E R14, desc[UR4][R14.64] ;  /* 0x000000040e0e7981 */ /* 0x000f62000c1e1900 */
[----:B------:R-:W-:-:S05]  /*0880*/  VIADD R11, R11, 0x10 ;  /* 0x000000100b0b7836 */ /* 0x000fca0000000000 */
[----:B------:R-:W-:Y:S02]  /*0890*/  ISETP.NE.AND P0, PT, R11, RZ, PT ;  /* 0x000000ff0b00720c */ /* 0x000fe40003f05270 */
[----:B------:R-:W-:Y:S02]  /*08a0*/  IADD3 R10, PT, PT, R10, 0x200, RZ ;  /* 0x000002000a0a7810 */ /* 0x000fe40007ffe0ff */
[----:B------:R-:W-:Y:S01]  /*08b0*/  IADD3 R6, PT, PT, R6, 0x200, RZ ;  /* 0x0000020006067810 */ /* 0x000fe20007ffe0ff */
[----:B---3--:R-:W-:-:S04]  /*08c0*/  FFMA R18, R25, R26, R18 ;  /* 0x0000001a19127223 */ /* 0x008fc80000000012 */
[----:B----4-:R-:W-:-:S04]  /*08d0*/  FFMA R18, R23, R24, R18 ;  /* 0x0000001817127223 */ /* 0x010fc80000000012 */
[----:B--2---:R-:W-:-:S04]  /*08e0*/  FFMA R18, R21, R22, R18 ;  /* 0x0000001615127223 */ /* 0x004fc80000000012 */
[----:B-----5:R-:W-:-:S04]  /*08f0*/  FFMA R19, R19, R20, R18 ;  /* 0x0000001413137223 */ /* 0x020fc80000000012 */
[----:B------:R-:W-:-:S04]  /*0900*/  FFMA R19, R16, R27, R19 ;  /* 0x0000001b10137223 */ /* 0x000fc80000000013 */
[----:B------:R-:W-:Y:S01]  /*0910*/  FFMA R16, R12, R14, R19 ;  /* 0x0000000e0c107223 */ /* 0x000fe20000000013 */
[----:B------:R-:W-:Y:S06]  /*0920*/  @P0 BRA `(.L_x_5) ;  /* 0xfffffff8002c0947 */ /* 0x000fec000383ffff */
[----:B------:R-:W-:Y:S05]  /*0930*/  BSYNC.RECONVERGENT B2 ;  /* 0x0000000000027941 */ /* 0x000fea0003800200 */
.L_x_4:
[----:B------:R-:W-:-:S07]  /*0940*/  IADD3 R6, PT, PT, R10, -0x100, RZ ;  /* 0xffffff000a067810 */ /* 0x000fce0007ffe0ff */
.L_x_3:
[----:B------:R-:W-:Y:S05]  /*0950*/  BSYNC.RECONVERGENT B1 ;  /* 0x0000000000017941 */ /* 0x000fea0003800200 */
.L_x_2:
[----:B------:R-:W-:-:S13]  /*0960*/  ISETP.NE.AND P0, PT, R9, RZ, PT ;  /* 0x000000ff0900720c */ /* 0x000fda0003f05270 */
[----:B------:R-:W-:Y:S05]  /*0970*/  @!P0 BRA `(.L_x_1) ;  /* 0x0000000800048947 */ /* 0x000fea0003800000 */
[----:B------:R-:W-:Y:S01]  /*0980*/  ISETP.GE.U32.AND P0, PT, R9, 0x8, PT ;  /* 0x000000080900780c */ /* 0x000fe20003f06070 */
[----:B------:R-:W-:Y:S01]  /*0990*/  BSSY.RECONVERGENT B1, `(.L_x_6) ;  /* 0x000003e000017945 */ /* 0x000fe20003800200 */
[----:B------:R-:W-:-:S11]  /*09a0*/  ISETP.NE.AND P1, PT, R8, RZ, PT ;  /* 0x000000ff0800720c */ /* 0x000fd60003f25270 */
[----:B------:R-:W-:Y:S05]  /*09b0*/  @!P0 BRA `(.L_x_7) ;  /* 0x0000000000ec8947 */ /* 0x000fea0003800000 */
[----:B------:R-:W0:Y:S01]  /*09c0*/  LDC.64 R28, c[0x0][0x390] ;  /* 0x0000e400ff1c7b82 */ /* 0x000e220000000a00 */
[----:B------:R-:W1:Y:S07]  /*09d0*/  LDCU UR6, c[0x0][0x380] ;  /* 0x00007000ff0677ac */ /* 0x000e6e0008000800 */
[----:B------:R-:W2:Y:S01]  /*09e0*/  LDC.64 R12, c[0x0][0x388] ;  /* 0x0000e200ff0c7b82 */ /* 0x000ea20000000a00 */
[----:B-1----:R-:W-:Y:S02]  /*09f0*/  IMAD R21, R3, UR6, R6 ;  /* 0x0000000603157c24 */ /* 0x002fe4000f8e0206 */
[----:B0-----:R-:W-:-:S05]  /*0a00*/  IMAD.WIDE.U32 R10, R6, 0x4, R28 ;  /* 0x00000004060a7825 */ /* 0x001fca00078e001c */
[----:B------:R0:W3:Y:S01]  /*0a10*/  LDG.E R9, desc[UR4][R10.64] ;  /* 0x000000040a097981 */ /* 0x0000e2000c1e1900 */
[----:B--2---:R-:W-:-:S05]  /*0a20*/  IMAD.WIDE.U32 R18, R21, 0x4, R12 ;  /* 0x0000000415127825 */ /* 0x004fca00078e000c */
[----:B------:R1:W3:Y:S01]  /*0a30*/  LDG.E R17, desc[UR4][R18.64] ;  /* 0x0000000412117981 */ /* 0x0002e2000c1e1900 */
[C---:B------:R-:W-:Y:S01]  /*0a40*/  VIADD R15, R6.reuse, 0x20 ;  /* 0x00000020060f7836 */ /* 0x040fe20000000000 */
[C---:B------:R-:W-:Y:S02]  /*0a50*/  IADD3 R23, PT, PT, R6.reuse, 0x40, RZ ;  /* 0x0000004006177810 */ /* 0x040fe40007ffe0ff */
[C---:B------:R-:W-:Y:S01]  /*0a60*/  IADD3 R27, PT, PT, R6.reuse, 0x60, RZ ;  /* 0x00000060061b7810 */ /* 0x040fe20007ffe0ff */
[--C-:B0-----:R-:W-:Y:S01]  /*0a70*/  IMAD.WIDE.U32 R10, R15, 0x4, R28.reuse ;  /* 0x000000040f0a7825 */ /* 0x101fe200078e001c */
[C---:B------:R-:W-:Y:S02]  /*0a80*/  IADD3 R26, PT, PT, R6.reuse, 0x80, RZ ;  /* 0x00000080061a7810 */ /* 0x040fe40007ffe0ff */
[C---:B------:R-:W-:Y:S01]  /*0a90*/  IADD3 R20, PT, PT, R6.reuse, 0xc0, RZ ;  /* 0x000000c006147810 */ /* 0x040fe20007ffe0ff */
[--C-:B------:R-:W-:Y:S01]  /*0aa0*/  IMAD.WIDE.U32 R14, R23, 0x4, R28.reuse ;  /* 0x00000004170e7825 */ /* 0x100fe200078e001c */
[----:B------:R0:W2:Y:S03]  /*0ab0*/  LDG.E R25, desc[UR4][R10.64] ;  /* 0x000000040a197981 */ /* 0x0000a6000c1e1900 */
[----:B------:R-:W-:Y:S01]  /*0ac0*/  IMAD.WIDE.U32 R22, R27, 0x4, R28 ;  /* 0x000000041b167825 */ /* 0x000fe200078e001c */
[----:B------:R4:W5:Y:S03]  /*0ad0*/  LDG.E R24, desc[UR4][R14.64] ;  /* 0x000000040e187981 */ /* 0x000966000c1e1900 */
[----:B-1----:R-:W-:-:S02]  /*0ae0*/  VIADD R18, R6, 0xa0 ;  /* 0x000000a006127836 */ /* 0x002fc40000000000 */
[--C-:B------:R-:W-:Y:S01]  /*0af0*/  IMAD.WIDE.U32 R26, R26, 0x4, R28.reuse ;  /* 0x000000041a1a7825 */ /* 0x100fe200078e001c */
[----:B------:R1:W5:Y:S03]  /*0b00*/  LDG.E R22, desc[UR4][R22.64] ;  /* 0x0000000416167981 */ /* 0x000366000c1e1900 */
[--C-:B0-----:R-:W-:Y:S01]  /*0b10*/  IMAD.WIDE.U32 R10, R18, 0x4, R28.reuse ;  /* 0x00000004120a7825 */ /* 0x101fe200078e001c */
[----:B------:R0:W5:Y:S03]  /*0b20*/  LDG.E R19, desc[UR4][R26.64] ;  /* 0x000000041a137981 */ /* 0x000166000c1e1900 */
[----:B----4-:R-:W-:Y:S01]  /*0b30*/  IMAD.WIDE.U32 R14, R20, 0x4, R28 ;  /* 0x00000004140e7825 */ /* 0x010fe200078e001c */
[----:B------:R-:W-:Y:S01]  /*0b40*/  IADD3 R20, PT, PT, R21, 0x20, RZ ;  /* 0x0000002015147810 */ /* 0x000fe20007ffe0ff */
[----:B------:R-:W4:Y:S01]  /*0b50*/  LDG.E R18, desc[UR4][R10.64] ;  /* 0x000000040a127981 */ /* 0x000f22000c1e1900 */
[----:B-1----:R-:W-:-:S03]  /*0b60*/  IADD3 R23, PT, PT, R6, 0xe0, RZ ;  /* 0x000000e006177810 */ /* 0x002fc60007ffe0ff */
[----:B0-----:R-:W-:Y:S01]  /*0b70*/  IMAD.WIDE.U32 R26, R20, 0x4, R12 ;  /* 0x00000004141a7825 */ /* 0x001fe200078e000c */
[----:B------:R-:W-:-:S03]  /*0b80*/  IADD3 R20, PT, PT, R21, 0x60, RZ ;  /* 0x0000006015147810 */ /* 0x000fc60007ffe0ff */
[----:B------:R-:W-:Y:S01]  /*0b90*/  IMAD.WIDE.U32 R28, R23, 0x4, R28 ;  /* 0x00000004171c7825 */ /* 0x000fe200078e001c */
[----:B------:R0:W4:Y:S04]  /*0ba0*/  LDG.E R11, desc[UR4][R14.64] ;  /* 0x000000040e0b7981 */ /* 0x000128000c1e1900 */
[----:B------:R1:W4:Y:S04]  /*0bb0*/  LDG.E R10, desc[UR4][R28.64] ;  /* 0x000000041c0a7981 */ /* 0x000328000c1e1900 */
[----:B------:R1:W2:Y:S01]  /*0bc0*/  LDG.E R26, desc[UR4][R26.64] ;  /* 0x000000041a1a7981 */ /* 0x0002a2000c1e1900 */
[C---:B0-----:R-:W-:Y:S01]  /*0bd0*/  VIADD R15, R21.reuse, 0x40 ;  /* 0x00000040150f7836 */ /* 0x041fe20000000000 */
[----:B-1----:R-:W-:-:S02]  /*0be0*/  IADD3 R29, PT, PT, R21, 0x80, RZ ;  /* 0x00000080151d7810 */ /* 0x002fc40007ffe0ff */
[----:B------:R-:W-:Y:S01]  /*0bf0*/  IADD3 R27, PT, PT, R21, 0xe0, RZ ;  /* 0x000000e0151b7810 */ /* 0x000fe20007ffe0ff */
[----:B---3--:R-:W-:Y:S01]  /*0c00*/  FFMA R9, R17, R9, R16 ;  /* 0x0000000911097223 */ /* 0x008fe20000000010 */
[----:B------:R-:W-:-:S04]  /*0c10*/  IMAD.WIDE.U32 R16, R15, 0x4, R12 ;  /* 0x000000040f107825 */ /* 0x000fc800078e000c */
[----:B------:R-:W-:Y:S01]  /*0c20*/  IMAD.WIDE.U32 R14, R20, 0x4, R12 ;  /* 0x00000004140e7825 */ /* 0x000fe200078e000c */
[----:B------:R0:W5:Y:S01]  /*0c30*/  LDG.E R23, desc[UR4][R16.64] ;  /* 0x0000000410177981 */ /* 0x000162000c1e1900 */
[----:B------:R-:W-:-:S04]  /*0c40*/  IADD3 R20, PT, PT, R21, 0xa0, RZ ;  /* 0x000000a015147810 */ /* 0x000fc80007ffe0ff */
[----:B------:R-:W3:Y:S01]  /*0c50*/  LDG.E R15, desc[UR4][R14.64] ;  /* 0x000000040e0f7981 */ /* 0x000ee2000c1e1900 */
[----:B0-----:R-:W-:-:S04]  /*0c60*/  IMAD.WIDE.U32 R16, R29, 0x4, R12 ;  /* 0x000000041d107825 */ /* 0x001fc800078e000c */
[--C-:B------:R-:W-:Y:S02]  /*0c70*/  IMAD.WIDE.U32 R28, R20, 0x4, R12.reuse ;  /* 0x00000004141c7825 */ /* 0x100fe400078e000c */
[----:B------:R-:W4:Y:S02]  /*0c80*/  LDG.E R16, desc[UR4][R16.64] ;  /* 0x0000000410107981 */ /* 0x000f24000c1e1900 */
[----:B------:R-:W-:Y:S02]  /*0c90*/  VIADD R20, R21, 0xc0 ;  /* 0x000000c015147836 */ /* 0x000fe40000000000 */
[----:B------:R-:W4:Y:S02]  /*0ca0*/  LDG.E R29, desc[UR4][R28.64] ;  /* 0x000000041c1d7981 */ /* 0x000f24000c1e1900 */
[----:B------:R-:W-:-:S04]  /*0cb0*/  IMAD.WIDE.U32 R20, R20, 0x4, R12 ;  /* 0x0000000414147825 */ /* 0x000fc800078e000c */
[----:B------:R-:W-:Y:S02]  /*0cc0*/  IMAD.WIDE.U32 R12, R27, 0x4, R12 ;  /* 0x000000041b0c7825 */ /* 0x000fe400078e000c */
[----:B------:R-:W4:Y:S04]  /*0cd0*/  LDG.E R20, desc[UR4][R20.64] ;  /* 0x0000000414147981 */ /* 0x000f28000c1e1900 */
[----:B------:R-:W4:Y:S01]  /*0ce0*/  LDG.E R12, desc[UR4][R12.64] ;  /* 0x000000040c0c7981 */ /* 0x000f22000c1e1900 */
[----:B--2---:R-:W-:Y:S01]  /*0cf0*/  FFMA R26, R26, R25, R9 ;  /* 0x000000191a1a7223 */ /* 0x004fe20000000009 */
[----:B------:R-:W-:-:S03]  /*0d00*/  IADD3 R6, PT, PT, R6, 0x100, RZ ;  /* 0x0000010006067810 */ /* 0x000fc60007ffe0ff */
[----:B-----5:R-:W-:-:S04]  /*0d10*/  FFMA R24, R23, R24, R26 ;  /* 0x0000001817187223 */ /* 0x020fc8000000001a */
[----:B---3--:R-:W-:-:S04]  /*0d20*/  FFMA R15, R15, R22, R24 ;  /* 0x000000160f0f7223 */ /* 0x008fc80000000018 */
[----:B----4-:R-:W-:-:S04]  /*0d30*/  FFMA R16, R16, R19, R15 ;  /* 0x0000001310107223 */ /* 0x010fc8000000000f */
[----:B------:R-:W-:-:S04]  /*0d40*/  FFMA R9, R29, R18, R16 ;  /* 0x000000121d097223 */ /* 0x000fc80000000010 */
[----:B------:R-:W-:-:S04]  /*0d50*/  FFMA R9, R20, R11, R9 ;  /* 0x0000000b14097223 */ /* 0x000fc80000000009 */
[----:B------:R-:W-:-:S07]  /*0d60*/  FFMA R16, R12, R10, R9 ;  /* 0x0000000a0c107223 */ /* 0x000fce0000000009 */
.L_x_7:
[----:B------:R-:W-:Y:S05]  /*0d70*/  BSYNC.RECONVERGENT B1 ;  /* 0x0000000000017941 */ /* 0x000fea0003800200 */
.L_x_6:
[----:B------:R-:W-:Y:S05]  /*0d80*/  @!P1 BRA `(.L_x_1) ;  /* 0x0000000400009947 */ /* 0x000fea0003800000 */
[----:B------:R-:W-:Y:S01]  /*0d90*/  ISETP.GE.U32.AND P0, PT, R8, 0x4, PT ;  /* 0x000000040800780c */ /* 0x000fe20003f06070 */
[----:B------:R-:W-:Y:S01]  /*0da0*/  BSSY.RECONVERGENT B1, `(.L_x_8) ;  /* 0x0000023000017945 */ /* 0x000fe20003800200 */
[----:B------:R-:W-:-:S04]  /*0db0*/  LOP3.LUT R7, R7, 0x3, RZ, 0xc0, !PT ;  /* 0x0000000307077812 */ /* 0x000fc800078ec0ff */
[----:B------:R-:W-:-:S07]  /*0dc0*/  ISETP.NE.AND P1, PT, R7, RZ, PT ;  /* 0x000000ff0700720c */ /* 0x000fce0003f25270 */
[----:B------:R-:W-:Y:S06]  /*0dd0*/  @!P0 BRA `(.L_x_9) ;  /* 0x00000000007c8947 */ /* 0x000fec0003800000 */
[----:B------:R-:W0:Y:S01]  /*0de0*/  LDC.64 R10, c[0x0][0x390] ;  /* 0x0000e400ff0a7b82 */ /* 0x000e220000000a00 */
[----:B------:R-:W1:Y:S01]  /*0df0*/  LDCU UR6, c[0x0][0x380] ;  /* 0x00007000ff0677ac */ /* 0x000e620008000800 */
[----:B------:R-:W-:-:S06]  /*0e00*/  IADD3 R25, PT, PT, R6, 0x20, RZ ;  /* 0x0000002006197810 */ /* 0x000fcc0007ffe0ff */
[----:B------:R-:W2:Y:S01]  /*0e10*/  LDC.64 R8, c[0x0][0x388] ;  /* 0x0000e200ff087b82 */ /* 0x000ea20000000a00 */
[----:B------:R-:W-:Y:S01]  /*0e20*/  IADD3 R13, PT, PT, R6, 0x40, RZ ;  /* 0x00000040060d7810 */ /* 0x000fe20007ffe0ff */
[----:B-1----:R-:W-:-:S04]  /*0e30*/  IMAD R15, R3, UR6, R6 ;  /* 0x00000006030f7c24 */ /* 0x002fc8000f8e0206 */
[C---:B------:R-:W-:Y:S02]  /*0e40*/  VIADD R19, R15.reuse, 0x20 ;  /* 0x000000200f137836 */ /* 0x040fe40000000000 */
[----:B0-----:R-:W-:Y:S01]  /*0e50*/  IMAD.WIDE.U32 R22, R6, 0x4, R10 ;  /* 0x0000000406167825 */ /* 0x001fe200078e000a */
[----:B------:R-:W-:-:S03]  /*0e60*/  IADD3 R27, PT, PT, R15, 0x40, RZ ;  /* 0x000000400f1b7810 */ /* 0x000fc60007ffe0ff */
[----:B------:R-:W-:Y:S01]  /*0e70*/  IMAD.WIDE.U32 R24, R25, 0x4, R10 ;  /* 0x0000000419187825 */ /* 0x000fe200078e000a */
[----:B------:R-:W-:Y:S01]  /*0e80*/  IADD3 R29, PT, PT, R6, 0x60, RZ ;  /* 0x00000060061d7810 */ /* 0x000fe20007ffe0ff */
[----:B------:R-:W3:Y:S02]  /*0e90*/  LDG.E R23, desc[UR4][R22.64] ;  /* 0x0000000416177981 */ /* 0x000ee4000c1e1900 */
[--C-:B--2---:R-:W-:Y:S02]  /*0ea0*/  IMAD.WIDE.U32 R20, R15, 0x4, R8.reuse ;  /* 0x000000040f147825 */ /* 0x104fe400078e0008 */
[----:B------:R-:W2:Y:S02]  /*0eb0*/  LDG.E R17, desc[UR4][R24.64] ;  /* 0x0000000418117981 */ /* 0x000ea4000c1e1900 */
[----:B------:R-:W-:Y:S02]  /*0ec0*/  IMAD.WIDE.U32 R18, R19, 0x4, R8 ;  /* 0x0000000413127825 */ /* 0x000fe400078e0008 */
[----:B------:R-:W3:Y:S02]  /*0ed0*/  LDG.E R21, desc[UR4][R20.64] ;  /* 0x0000000414157981 */ /* 0x000ee4000c1e1900 */
[----:B------:R-:W-:-:S02]  /*0ee0*/  VIADD R26, R15, 0x60 ;  /* 0x000000600f1a7836 */ /* 0x000fc40000000000 */
[----:B------:R-:W-:Y:S01]  /*0ef0*/  IMAD.WIDE.U32 R12, R13, 0x4, R10 ;  /* 0x000000040d0c7825 */ /* 0x000fe200078e000a */
[----:B------:R-:W2:Y:S03]  /*0f00*/  LDG.E R18, desc[UR4][R18.64] ;  /* 0x0000000412127981 */ /* 0x000ea6000c1e1900 */
[----:B------:R-:W-:Y:S02]  /*0f10*/  IMAD.WIDE.U32 R14, R27, 0x4, R8 ;  /* 0x000000041b0e7825 */ /* 0x000fe400078e0008 */
[----:B------:R-:W4:Y:S02]  /*0f20*/  LDG.E R12, desc[UR4][R12.64] ;  /* 0x000000040c0c7981 */ /* 0x000f24000c1e1900 */
[----:B------:R-:W-:Y:S02]  /*0f30*/  IMAD.WIDE.U32 R10, R29, 0x4, R10 ;  /* 0x000000041d0a7825 */ /* 0x000fe400078e000a */
[----:B------:R-:W4:Y:S02]  /*0f40*/  LDG.E R14, desc[UR4][R14.64] ;  /* 0x000000040e0e7981 */ /* 0x000f24000c1e1900 */
[----:B------:R-:W-:-:S02]  /*0f50*/  IMAD.WIDE.U32 R8, R26, 0x4, R8 ;  /* 0x000000041a087825 */ /* 0x000fc400078e0008 */
[----:B------:R-:W5:Y:S04]  /*0f60*/  LDG.E R10, desc[UR4][R10.64] ;  /* 0x000000040a0a7981 */ /* 0x000f68000c1e1900 */
[----:B------:R-:W5:Y:S01]  /*0f70*/  LDG.E R8, desc[UR4][R8.64] ;  /* 0x0000000408087981 */ /* 0x000f62000c1e1900 */
[----:B------:R-:W-:Y:S01]  /*0f80*/  IADD3 R6, PT, PT, R6, 0x80, RZ ;  /* 0x0000008006067810 */ /* 0x000fe20007ffe0ff */
[----:B---3--:R-:W-:-:S04]  /*0f90*/  FFMA R21, R21, R23, R16 ;  /* 0x0000001715157223 */ /* 0x008fc80000000010 */
[----:B--2---:R-:W-:-:S04]  /*0fa0*/  FFMA R17, R18, R17, R21 ;  /* 0x0000001112117223 */ /* 0x004fc80000000015 */
[----:B----4-:R-:W-:-:S04]  /*0fb0*/  FFMA R17, R14, R12, R17 ;  /* 0x0000000c0e117223 */ /* 0x010fc80000000011 */
[----:B-----5:R-:W-:-:S07]  /*0fc0*/  FFMA R16, R8, R10, R17 ;  /* 0x0000000a08107223 */ /* 0x020fce0000000011 */
.L_x_9:
[----:B------:R-:W-:Y:S05]  /*0fd0*/  BSYNC.RECONVERGENT B1 ;  /* 0x0000000000017941 */ /* 0x000fea0003800200 */
.L_x_8:
[----:B------:R-:W-:Y:S05]  /*0fe0*/  @!P1 BRA `(.L_x_1) ;  /* 0x0000000000689947 */ /* 0x000fea0003800000 */
[----:B------:R-:W0:Y:S01]  /*0ff0*/  LDC.64 R8, c[0x0][0x390] ;  /* 0x0000e400ff087b82 */ /* 0x000e220000000a00 */
[----:B------:R-:W1:Y:S07]  /*1000*/  LDCU UR6, c[0x0][0x380] ;  /* 0x00007000ff0677ac */ /* 0x000e6e0008000800 */
[----:B------:R-:W2:Y:S01]  /*1010*/  LDC.64 R10, c[0x0][0x388] ;  /* 0x0000e200ff0a7b82 */ /* 0x000ea20000000a00 */
[----:B-1----:R-:W-:Y:S02]  /*1020*/  IMAD R17, R3, UR6, R6 ;  /* 0x0000000603117c24 */ /* 0x002fe4000f8e0206 */
[----:B0-----:R-:W-:-:S06]  /*1030*/  IMAD.WIDE.U32 R14, R6, 0x4, R8 ;  /* 0x00000004060e7825 */ /* 0x001fcc00078e0008 */
[----:B------:R-:W3:Y:S01]  /*1040*/  LDG.E R14, desc[UR4][R14.64] ;  /* 0x000000040e0e7981 */ /* 0x000ee2000c1e1900 */
[----:B--2---:R-:W-:-:S06]  /*1050*/  IMAD.WIDE.U32 R12, R17, 0x4, R10 ;  /* 0x00000004110c7825 */ /* 0x004fcc00078e000a */
[----:B------:R-:W3:Y:S01]  /*1060*/  LDG.E R13, desc[UR4][R12.64] ;  /* 0x000000040c0d7981 */ /* 0x000ee2000c1e1900 */
[----:B------:R-:W-:Y:S01]  /*1070*/  ISETP.NE.AND P0, PT, R7, 0x1, PT ;  /* 0x000000010700780c */ /* 0x000fe20003f05270 */
[----:B---3--:R-:W-:-:S12]  /*1080*/  FFMA R16, R13, R14, R16 ;  /* 0x0000000e0d107223 */ /* 0x008fd80000000010 */
[----:B------:R-:W-:Y:S05]  /*1090*/  @!P0 BRA `(.L_x_1) ;  /* 0x00000000003c8947 */ /* 0x000fea0003800000 */
[----:B------:R-:W-:Y:S02]  /*10a0*/  ISETP.NE.AND P0, PT, R7, 0x2, PT ;  /* 0x000000020700780c */ /* 0x000fe40003f05270 */
[----:B------:R-:W-:Y:S02]  /*10b0*/  IADD3 R13, PT, PT, R17, 0x20, RZ ;  /* 0x00000020110d7810 */ /* 0x000fe40007ffe0ff */
[----:B------:R-:W-:-:S03]  /*10c0*/  IADD3 R7, PT, PT, R6, 0x20, RZ ;  /* 0x0000002006077810 */ /* 0x000fc60007ffe0ff */
[----:B------:R-:W-:-:S06]  /*10d0*/  IMAD.WIDE.U32 R12, R13, 0x4, R10 ;  /* 0x000000040d0c7825 */ /* 0x000fcc00078e000a */
[----:B------:R-:W-:Y:S01]  /*10e0*/  @P0 IADD3 R15, PT, PT, R6, 0x40, RZ ;  /* 0x00000040060f0810 */ /* 0x000fe20007ffe0ff */
[----:B------:R-:W-:Y:S01]  /*10f0*/  @P0 VIADD R17, R17, 0x40 ;  /* 0x0000004011110836 */ /* 0x000fe20000000000 */
[----:B------:R-:W2:Y:S01]  /*1100*/  LDG.E R13, desc[UR4][R12.64] ;  /* 0x000000040c0d7981 */ /* 0x000ea2000c1e1900 */
[----:B------:R-:W-:-:S04]  /*1110*/  IMAD.WIDE.U32 R6, R7, 0x4, R8 ;  /* 0x0000000407067825 */ /* 0x000fc800078e0008 */
[----:B------:R-:W-:Y:S02]  /*1120*/  @P0 IMAD.WIDE.U32 R10, R17, 0x4, R10 ;  /* 0x00000004110a0825 */ /* 0x000fe400078e000a */
[----:B------:R-:W2:Y:S02]  /*1130*/  LDG.E R6, desc[UR4][R6.64] ;  /* 0x0000000406067981 */ /* 0x000ea4000c1e1900 */
[----:B------:R-:W-:Y:S02]  /*1140*/  @P0 IMAD.WIDE.U32 R8, R15, 0x4, R8 ;  /* 0x000000040f080825 */ /* 0x000fe400078e0008 */
[----:B------:R-:W3:Y:S04]  /*1150*/  @P0 LDG.E R11, desc[UR4][R10.64] ;  /* 0x000000040a0b0981 */ /* 0x000ee8000c1e1900 */
[----:B------:R-:W3:Y:S01]  /*1160*/  @P0 LDG.E R8, desc[UR4][R8.64] ;  /* 0x0000000408080981 */ /* 0x000ee2000c1e1900 */
[----:B--2---:R-:W-:-:S04]  /*1170*/  FFMA R16, R13, R6, R16 ;  /* 0x000000060d107223 */ /* 0x004fc80000000010 */
[----:B---3--:R-:W-:-:S07]  /*1180*/  @P0 FFMA R16, R11, R8, R16 ;  /* 0x000000080b100223 */ /* 0x008fce0000000010 */
.L_x_1:
[----:B------:R-:W-:Y:S05]  /*1190*/  BSYNC.RECONVERGENT B0 ;  /* 0x0000000000007941 */ /* 0x000fea0003800200 */
.L_x_0:
[----:B------:R-:W0:Y:S01]  /*11a0*/  SHFL.UP PT, R6, R16, 0x1, RZ ;  /* 0x0420000010067989 */ /* 0x000e2200000e00ff */
[----:B------:R-:W-:Y:S01]  /*11b0*/  ISETP.NE.AND P0, PT, R2, RZ, PT ;  /* 0x000000ff0200720c */ /* 0x000fe20003f05270 */
[----:B------:R-:W-:Y:S01]  /*11c0*/  BSSY.RECONVERGENT B0, `(.L_x_10) ;  /* 0x000002e000007945 */ /* 0x000fe20003800200 */
[----:B------:R-:W-:Y:S02]  /*11d0*/  ISETP.NE.AND P1, PT, R0, 0x1f, PT ;  /* 0x0000001f0000780c */ /* 0x000fe40003f25270 */
[----:B0-----:R-:W-:Y:S02]  /*11e0*/  FSEL R7, R6, RZ, P0 ;  /* 0x000000ff06077208 */ /* 0x001fe40000000000 */
[----:B------:R-:W-:-:S03]  /*11f0*/  ISETP.GE.U32.AND P0, PT, R2, 0x2, PT ;  /* 0x000000020200780c */ /* 0x000fc60003f06070 */
[----:B------:R-:W-:-:S05]  /*1200*/  FADD R7, R7, R16 ;  /* 0x0000001007077221 */ /* 0x000fca0000000000 */
[----:B------:R-:W0:Y:S02]  /*1210*/  SHFL.UP PT, R6, R7, 0x2, RZ ;  /* 0x0440000007067989 */ /* 0x000e2400000e00ff */
        /* <DEDUP_REMOVED lines=12> */
[----:B0-----:R-:W-:-:S05]  /*12e0*/  FSEL R7, R7, RZ, P0 ;  /* 0x000000ff07077208 */ /* 0x001fca0000000000 */
[----:B------:R-:W-:Y:S01]  /*12f0*/  FADD R13, R8, R7 ;  /* 0x00000007080d7221 */ /* 0x000fe20000000000 */
[----:B------:R-:W-:Y:S06]  /*1300*/  @P1 BRA `(.L_x_11) ;  /* 0x0000000000641947 */ /* 0x000fec0003800000 */
[----:B------:R-:W0:Y:S08]  /*1310*/  LDC R6, c[0x0][0x380] ;  /* 0x0000e000ff067b82 */ /* 0x000e300000000800 */
[----:B------:R-:W1:Y:S08]  /*1320*/  LDC.64 R10, c[0x0][0x388] ;  /* 0x0000e200ff0a7b82 */ /* 0x000e700000000a00 */
[----:B------:R-:W2:Y:S01]  /*1330*/  LDC.64 R8, c[0x0][0x398] ;  /* 0x0000e600ff087b82 */ /* 0x000ea20000000a00 */
[----:B0-----:R-:W-:-:S04]  /*1340*/  IMAD R7, R3, R6, R3 ;  /* 0x0000000603077224 */ /* 0x001fc800078e0203 */
[----:B-1----:R-:W-:-:S05]  /*1350*/  IMAD.WIDE.U32 R10, R7, 0x4, R10 ;  /* 0x00000004070a7825 */ /* 0x002fca00078e000a */
[----:B------:R-:W3:Y:S01]  /*1360*/  LDG.E R15, desc[UR4][R10.64] ;  /* 0x000000040a0f7981 */ /* 0x000ee2000c1e1900 */
[----:B--2---:R-:W-:-:S05]  /*1370*/  IMAD.WIDE.U32 R8, R3, 0x4, R8 ;  /* 0x0000000403087825 */ /* 0x004fca00078e0008 */
[----:B------:R-:W2:Y:S01]  /*1380*/  LDG.E R6, desc[UR4][R8.64] ;  /* 0x0000000408067981 */ /* 0x000ea2000c1e1900 */
[----:B------:R-:W-:Y:S01]  /*1390*/  BSSY.RECONVERGENT B1, `(.L_x_12) ;  /* 0x000000d000017945 */ /* 0x000fe20003800200 */
[----:B---3--:R-:W0:Y:S01]  /*13a0*/  MUFU.RCP R7, R15 ;  /* 0x0000000f00077308 */ /* 0x008e220000001000 */
[----:B--2---:R-:W-:-:S07]  /*13b0*/  FADD R6, -R13, R6 ;  /* 0x000000060d067221 */ /* 0x004fce0000000100 */
[----:B------:R-:W1:Y:S01]  /*13c0*/  FCHK P0, R6, R15 ;  /* 0x0000000f06007302 */ /* 0x000e620000000000 */
[----:B0-----:R-:W-:-:S04]  /*13d0*/  FFMA R12, -R15, R7, 1 ;  /* 0x3f8000000f0c7423 */ /* 0x001fc80000000107 */
[----:B------:R-:W-:-:S04]  /*13e0*/  FFMA R7, R7, R12, R7 ;  /* 0x0000000c07077223 */ /* 0x000fc80000000007 */
[----:B------:R-:W-:-:S04]  /*13f0*/  FFMA R12, R6, R7, RZ ;  /* 0x00000007060c7223 */ /* 0x000fc800000000ff */
[----:B------:R-:W-:-:S04]  /*1400*/  FFMA R13, -R15, R12, R6 ;  /* 0x0000000c0f0d7223 */ /* 0x000fc80000000106 */
[----:B------:R-:W-:Y:S01]  /*1410*/  FFMA R13, R7, R13, R12 ;  /* 0x0000000d070d7223 */ /* 0x000fe2000000000c */
[----:B-1----:R-:W-:Y:S06]  /*1420*/  @!P0 BRA `(.L_x_13) ;  /* 0x00000000000c8947 */ /* 0x002fec0003800000 */
[----:B------:R-:W-:-:S07]  /*1430*/  MOV R8, 0x1450 ;  /* 0x0000145000087802 */ /* 0x000fce0000000f00 */
[----:B------:R-:W-:Y:S05]  /*1440*/  CALL.REL.NOINC `($__internal_0_$__cuda_sm3x_div_rn_noftz_f32_slowpath) ;  /* 0x0000000000307944 */ /* 0x000fea0003c00000 */
[----:B------:R-:W-:-:S07]  /*1450*/  MOV R13, R6 ;  /* 0x00000006000d7202 */ /* 0x000fce0000000f00 */
.L_x_13:
[----:B------:R-:W-:Y:S05]  /*1460*/  BSYNC.RECONVERGENT B1 ;  /* 0x0000000000017941 */ /* 0x000fea0003800200 */
.L_x_12:
[----:B------:R-:W0:Y:S02]  /*1470*/  LDC.64 R6, c[0x0][0x390] ;  /* 0x0000e400ff067b82 */ /* 0x000e240000000a00 */
[----:B0-----:R-:W-:-:S05]  /*1480*/  IMAD.WIDE.U32 R6, R3, 0x4, R6 ;  /* 0x0000000403067825 */ /* 0x001fca00078e0006 */
[----:B------:R0:W-:Y:S02]  /*1490*/  STG.E desc[UR4][R6.64], R13 ;  /* 0x0000000d06007986 */ /* 0x0001e4000c101904 */
.L_x_11:
[----:B------:R-:W-:Y:S05]  /*14a0*/  BSYNC.RECONVERGENT B0 ;  /* 0x0000000000007941 */ /* 0x000fea0003800200 */
.L_x_10:
[----:B------:R-:W1:Y:S01]  /*14b0*/  LDCU UR6, c[0x0][0x380] ;  /* 0x00007000ff0677ac */ /* 0x000e620008000800 */
[----:B------:R-:W-:-:S04]  /*14c0*/  IADD3 R3, PT, PT, R3, 0x1, RZ ;  /* 0x0000000103037810 */ /* 0x000fc80007ffe0ff */
[----:B-1----:R-:W-:Y:S01]  /*14d0*/  ISETP.NE.AND P0, PT, R3, UR6, PT ;  /* 0x0000000603007c0c */ /* 0x002fe2000bf05270 */
[----:B------:R-:W-:-:S12]  /*14e0*/  NOP ;  /* 0x0000000000007918 */ /* 0x000fd80000000000 */
[----:B------:R-:W-:Y:S05]  /*14f0*/  @P0 BRA `(.L_x_14) ;  /* 0xffffffe800e80947 */ /* 0x000fea000383ffff */
[----:B------:R-:W-:Y:S05]  /*1500*/  EXIT ;  /* 0x000000000000794d */ /* 0x000fea0003800000 */
        .weak           $__internal_0_$__cuda_sm3x_div_rn_noftz_f32_slowpath
        .type           $__internal_0_$__cuda_sm3x_div_rn_noftz_f32_slowpath,@function
        .size           $__internal_0_$__cuda_sm3x_div_rn_noftz_f32_slowpath,(.L_x_27 - $__internal_0_$__cuda_sm3x_div_rn_noftz_f32_slowpath)
$__internal_0_$__cuda_sm3x_div_rn_noftz_f32_slowpath:
[----:B------:R-:W-:Y:S01]  /*1510*/  SHF.R.U32.HI R10, RZ, 0x17, R15 ;  /* 0x00000017ff0a7819 */ /* 0x000fe2000001160f */
[----:B------:R-:W-:Y:S01]  /*1520*/  BSSY.RECONVERGENT B2, `(.L_x_15) ;  /* 0x0000065000027945 */ /* 0x000fe20003800200 */
[----:B------:R-:W-:Y:S02]  /*1530*/  SHF.R.U32.HI R7, RZ, 0x17, R6 ;  /* 0x00000017ff077819 */ /* 0x000fe40000011606 */
[----:B------:R-:W-:Y:S02]  /*1540*/  LOP3.LUT R10, R10, 0xff, RZ, 0xc0, !PT ;  /* 0x000000ff0a0a7812 */ /* 0x000fe400078ec0ff */
[----:B------:R-:W-:Y:S02]  /*1550*/  LOP3.LUT R14, R7, 0xff, RZ, 0xc0, !PT ;  /* 0x000000ff070e7812 */ /* 0x000fe400078ec0ff */
[----:B------:R-:W-:Y:S01]  /*1560*/  MOV R11, R6 ;  /* 0x00000006000b7202 */ /* 0x000fe20000000f00 */
[----:B------:R-:W-:Y:S01]  /*1570*/  VIADD R16, R10, 0xffffffff ;  /* 0xffffffff0a107836 */ /* 0x000fe20000000000 */
[----:B------:R-:W-:-:S02]  /*1580*/  IADD3 R13, PT, PT, R14, -0x1, RZ ;  /* 0xffffffff0e0d7810 */ /* 0x000fc40007ffe0ff */
[----:B------:R-:W-:Y:S02]  /*1590*/  MOV R12, R15 ;  /* 0x0000000f000c7202 */ /* 0x000fe40000000f00 */
[----:B------:R-:W-:-:S04]  /*15a0*/  ISETP.GT.U32.AND P0, PT, R16, 0xfd, PT ;  /* 0x000000fd1000780c */ /* 0x000fc80003f04070 */
[----:B------:R-:W-:-:S13]  /*15b0*/  ISETP.GT.U32.OR P0, PT, R13, 0xfd, P0 ;  /* 0x000000fd0d00780c */ /* 0x000fda0000704470 */
[----:B------:R-:W-:Y:S01]  /*15c0*/  @!P0 IMAD.MOV.U32 R9, RZ, RZ, RZ ;  /* 0x000000ffff098224 */ /* 0x000fe200078e00ff */
[----:B------:R-:W-:Y:S06]  /*15d0*/  @!P0 BRA `(.L_x_16) ;  /* 0x0000000000608947 */ /* 0x000fec0003800000 */
[----:B------:R-:W-:Y:S02]  /*15e0*/  FSETP.GTU.FTZ.AND P0, PT, |R6|, +INF , PT ;  /* 0x7f8000000600780b */ /* 0x000fe40003f1c200 */
[----:B------:R-:W-:Y:S02]  /*15f0*/  FSETP.GTU.FTZ.AND P1, PT, |R15|, +INF , PT ;  /* 0x7f8000000f00780b */ /* 0x000fe40003f3c200 */
[----:B------:R-:W-:Y:S02]  /*1600*/  MOV R7, R15 ;  /* 0x0000000f00077202 */ /* 0x000fe40000000f00 */
[----:B------:R-:W-:-:S13]  /*1610*/  PLOP3.LUT P0, PT, P0, P1, PT, 0xf8, 0x8f ;  /* 0x00000000008f781c */ /* 0x000fda0000703f70 */
[----:B------:R-:W-:Y:S05]  /*1620*/  @P0 BRA `(.L_x_17) ;  /* 0x00000004004c0947 */ /* 0x000fea0003800000 */
[----:B------:R-:W-:-:S13]  /*1630*/  LOP3.LUT P0, RZ, R12, 0x7fffffff, R11, 0xc8, !PT ;  /* 0x7fffffff0cff7812 */ /* 0x000fda000780c80b */
[----:B------:R-:W-:Y:S05]  /*1640*/  @!P0 BRA `(.L_x_18) ;  /* 0x00000004003c8947 */ /* 0x000fea0003800000 */
[C---:B------:R-:W-:Y:S02]  /*1650*/  FSETP.NEU.FTZ.AND P2, PT, |R6|.reuse, +INF , PT ;  /* 0x7f8000000600780b */ /* 0x040fe40003f5d200 */
[----:B------:R-:W-:Y:S02]  /*1660*/  FSETP.NEU.FTZ.AND P1, PT, |R7|, +INF , PT ;  /* 0x7f8000000700780b */ /* 0x000fe40003f3d200 */
[----:B------:R-:W-:-:S11]  /*1670*/  FSETP.NEU.FTZ.AND P0, PT, |R6|, +INF , PT ;  /* 0x7f8000000600780b */ /* 0x000fd60003f1d200 */
[----:B------:R-:W-:Y:S05]  /*1680*/  @!P1 BRA !P2, `(.L_x_18) ;  /* 0x00000004002c9947 */ /* 0x000fea0005000000 */
[----:B------:R-:W-:-:S04]  /*1690*/  LOP3.LUT P2, RZ, R11, 0x7fffffff, RZ, 0xc0, !PT ;  /* 0x7fffffff0bff7812 */ /* 0x000fc8000784c0ff */
[----:B------:R-:W-:-:S13]  /*16a0*/  PLOP3.LUT P1, PT, P1, P2, PT, 0x2f, 0xf2 ;  /* 0x0000000000f2781c */ /* 0x000fda0000f24577 */
[----:B------:R-:W-:Y:S05]  /*16b0*/  @P1 BRA `(.L_x_19) ;  /* 0x0000000400181947 */ /* 0x000fea0003800000 */
[----:B------:R-:W-:-:S04]  /*16c0*/  LOP3.LUT P1, RZ, R12, 0x7fffffff, RZ, 0xc0, !PT ;  /* 0x7fffffff0cff7812 */ /* 0x000fc8000782c0ff */
[----:B------:R-:W-:-:S13]  /*16d0*/  PLOP3.LUT P0, PT, P0, P1, PT, 0x2f, 0xf2 ;  /* 0x0000000000f2781c */ /* 0x000fda0000702577 */
[----:B------:R-:W-:Y:S05]  /*16e0*/  @P0 BRA `(.L_x_20) ;  /* 0x0000000400000947 */ /* 0x000fea0003800000 */
[----:B------:R-:W-:Y:S02]  /*16f0*/  ISETP.GE.AND P0, PT, R13, RZ, PT ;  /* 0x000000ff0d00720c */ /* 0x000fe40003f06270 */
[----:B------:R-:W-:-:S11]  /*1700*/  ISETP.GE.AND P1, PT, R16, RZ, PT ;  /* 0x000000ff1000720c */ /* 0x000fd60003f26270 */
[----:B------:R-:W-:Y:S01]  /*1710*/  @P0 MOV R9, RZ ;  /* 0x000000ff00090202 */ /* 0x000fe20000000f00 */
[----:B------:R-:W-:Y:S01]  /*1720*/  @!P0 FFMA R11, R6, 1.84467440737095516160e+19, RZ ;  /* 0x5f800000060b8823 */ /* 0x000fe200000000ff */
[----:B------:R-:W-:Y:S01]  /*1730*/  @!P0 MOV R9, 0xffffffc0 ;  /* 0xffffffc000098802 */ /* 0x000fe20000000f00 */
[----:B------:R-:W-:-:S03]  /*1740*/  @!P1 FFMA R12, R7, 1.84467440737095516160e+19, RZ ;  /* 0x5f800000070c9823 */ /* 0x000fc600000000ff */
[----:B------:R-:W-:-:S07]  /*1750*/  @!P1 IADD3 R9, PT, PT, R9, 0x40, RZ ;  /* 0x0000004009099810 */ /* 0x000fce0007ffe0ff */
.L_x_16:
[----:B------:R-:W-:Y:S01]  /*1760*/  LEA R7, R10, 0xc0800000, 0x17 ;  /* 0xc08000000a077811 */ /* 0x000fe200078eb8ff */
[----:B------:R-:W-:Y:S04]  /*1770*/  BSSY.RECONVERGENT B3, `(.L_x_21) ;  /* 0x0000036000037945 */ /* 0x000fe80003800200 */
[----:B------:R-:W-:Y:S01]  /*1780*/  IMAD.IADD R12, R12, 0x1, -R7 ;  /* 0x000000010c0c7824 */ /* 0x000fe200078e0a07 */
[----:B------:R-:W-:-:S03]  /*1790*/  IADD3 R7, PT, PT, R14, -0x7f, RZ ;  /* 0xffffff810e077810 */ /* 0x000fc60007ffe0ff */
[----:B------:R-:W0:Y:S01]  /*17a0*/  MUFU.RCP R13, R12 ;  /* 0x0000000c000d7308 */ /* 0x000e220000001000 */
[----:B------:R-:W-:Y:S01]  /*17b0*/  FADD.FTZ R15, -R12, -RZ ;  /* 0x800000ff0c0f7221 */ /* 0x000fe20000010100 */
[C---:B------:R-:W-:Y:S01]  /*17c0*/  IMAD R6, R7.reuse, -0x800000, R11 ;  /* 0xff80000007067824 */ /* 0x040fe200078e020b */
[----:B------:R-:W-:-:S04]  /*17d0*/  IADD3 R10, PT, PT, R7, 0x7f, -R10 ;  /* 0x0000007f070a7810 */ /* 0x000fc80007ffe80a */
[----:B------:R-:W-:Y:S01]  /*17e0*/  IADD3 R10, PT, PT, R10, R9, RZ ;  /* 0x000000090a0a7210 */ /* 0x000fe20007ffe0ff */
[----:B0-----:R-:W-:-:S04]  /*17f0*/  FFMA R14, R13, R15, 1 ;  /* 0x3f8000000d0e7423 */ /* 0x001fc8000000000f */
[----:B------:R-:W-:-:S04]  /*1800*/  FFMA R16, R13, R14, R13 ;  /* 0x0000000e0d107223 */ /* 0x000fc8000000000d */
[----:B------:R-:W-:-:S04]  /*1810*/  FFMA R11, R6, R16, RZ ;  /* 0x00000010060b7223 */ /* 0x000fc800000000ff */
[----:B------:R-:W-:-:S04]  /*1820*/  FFMA R14, R15, R11, R6 ;  /* 0x0000000b0f0e7223 */ /* 0x000fc80000000006 */
[----:B------:R-:W-:-:S04]  /*1830*/  FFMA R11, R16, R14, R11 ;  /* 0x0000000e100b7223 */ /* 0x000fc8000000000b */
[----:B------:R-:W-:-:S04]  /*1840*/  FFMA R14, R15, R11, R6 ;  /* 0x0000000b0f0e7223 */ /* 0x000fc80000000006 */
[----:B------:R-:W-:-:S05]  /*1850*/  FFMA R6, R16, R14, R11 ;  /* 0x0000000e10067223 */ /* 0x000fca000000000b */
[----:B------:R-:W-:-:S04]  /*1860*/  SHF.R.U32.HI R7, RZ, 0x17, R6 ;  /* 0x00000017ff077819 */ /* 0x000fc80000011606 */
[----:B------:R-:W-:-:S04]  /*1870*/  LOP3.LUT R7, R7, 0xff, RZ, 0xc0, !PT ;  /* 0x000000ff07077812 */ /* 0x000fc800078ec0ff */
[----:B------:R-:W-:-:S04]  /*1880*/  IADD3 R13, PT, PT, R7, R10, RZ ;  /* 0x0000000a070d7210 */ /* 0x000fc80007ffe0ff */
[----:B------:R-:W-:-:S04]  /*1890*/  IADD3 R7, PT, PT, R13, -0x1, RZ ;  /* 0xffffffff0d077810 */ /* 0x000fc80007ffe0ff */
[----:B------:R-:W-:-:S13]  /*18a0*/  ISETP.GE.U32.AND P0, PT, R7, 0xfe, PT ;  /* 0x000000fe0700780c */ /* 0x000fda0003f06070 */
[----:B------:R-:W-:Y:S05]  /*18b0*/  @!P0 BRA `(.L_x_22) ;  /* 0x0000000000808947 */ /* 0x000fea0003800000 */
[----:B------:R-:W-:-:S13]  /*18c0*/  ISETP.GT.AND P0, PT, R13, 0xfe, PT ;  /* 0x000000fe0d00780c */ /* 0x000fda0003f04270 */
[----:B------:R-:W-:Y:S05]  /*18d0*/  @P0 BRA `(.L_x_23) ;  /* 0x00000000006c0947 */ /* 0x000fea0003800000 */
[----:B------:R-:W-:-:S13]  /*18e0*/  ISETP.GE.AND P0, PT, R13, 0x1, PT ;  /* 0x000000010d00780c */ /* 0x000fda0003f06270 */
[----:B------:R-:W-:Y:S05]  /*18f0*/  @P0 BRA `(.L_x_24) ;  /* 0x0000000000740947 */ /* 0x000fea0003800000 */
[----:B------:R-:W-:Y:S02]  /*1900*/  ISETP.GE.AND P0, PT, R13, -0x18, PT ;  /* 0xffffffe80d00780c */ /* 0x000fe40003f06270 */
[----:B------:R-:W-:-:S11]  /*1910*/  LOP3.LUT R6, R6, 0x80000000, RZ, 0xc0, !PT ;  /* 0x8000000006067812 */ /* 0x000fd600078ec0ff */
[----:B------:R-:W-:Y:S05]  /*1920*/  @!P0 BRA `(.L_x_24) ;  /* 0x0000000000688947 */ /* 0x000fea0003800000 */
[CCC-:B------:R-:W-:Y:S01]  /*1930*/  FFMA.RZ R7, R16.reuse, R14.reuse, R11.reuse ;  /* 0x0000000e10077223 */ /* 0x1c0fe2000000c00b */
[C---:B------:R-:W-:Y:S02]  /*1940*/  VIADD R12, R13.reuse, 0x20 ;  /* 0x000000200d0c7836 */ /* 0x040fe40000000000 */
[CCC-:B------:R-:W-:Y:S01]  /*1950*/  FFMA.RM R10, R16.reuse, R14.reuse, R11.reuse ;  /* 0x0000000e100a7223 */ /* 0x1c0fe2000000400b */
[----:B------:R-:W-:Y:S02]  /*1960*/  ISETP.NE.AND P2, PT, R13, RZ, PT ;  /* 0x000000ff0d00720c */ /* 0x000fe40003f45270 */
[----:B------:R-:W-:Y:S01]  /*1970*/  LOP3.LUT R9, R7, 0x7fffff, RZ, 0xc0, !PT ;  /* 0x007fffff07097812 */ /* 0x000fe200078ec0ff */
[----:B------:R-:W-:Y:S01]  /*1980*/  FFMA.RP R7, R16, R14, R11 ;  /* 0x0000000e10077223 */ /* 0x000fe2000000800b */
[----:B------:R-:W-:Y:S02]  /*1990*/  ISETP.NE.AND P1, PT, R13, RZ, PT ;  /* 0x000000ff0d00720c */ /* 0x000fe40003f25270 */
[----:B------:R-:W-:-:S02]  /*19a0*/  LOP3.LUT R9, R9, 0x800000, RZ, 0xfc, !PT ;  /* 0x0080000009097812 */ /* 0x000fc400078efcff */
[----:B------:R-:W-:Y:S02]  /*19b0*/  IADD3 R11, PT, PT, -R13, RZ, RZ ;  /* 0x000000ff0d0b7210 */ /* 0x000fe40007ffe1ff */
[----:B------:R-:W-:Y:S02]  /*19c0*/  SHF.L.U32 R12, R9, R12, RZ ;  /* 0x0000000c090c7219 */ /* 0x000fe400000006ff */
[----:B------:R-:W-:Y:S02]  /*19d0*/  FSETP.NEU.FTZ.AND P0, PT, R7, R10, PT ;  /* 0x0000000a0700720b */ /* 0x000fe40003f1d000 */
[----:B------:R-:W-:Y:S02]  /*19e0*/  SEL R10, R11, RZ, P2 ;  /* 0x000000ff0b0a7207 */ /* 0x000fe40001000000 */
[----:B------:R-:W-:Y:S02]  /*19f0*/  ISETP.NE.AND P1, PT, R12, RZ, P1 ;  /* 0x000000ff0c00720c */ /* 0x000fe40000f25270 */
[----:B------:R-:W-:-:S02]  /*1a00*/  SHF.R.U32.HI R10, RZ, R10, R9 ;  /* 0x0000000aff0a7219 */ /* 0x000fc40000011609 */
[----:B------:R-:W-:Y:S02]  /*1a10*/  PLOP3.LUT P0, PT, P0, P1, PT, 0xf8, 0x8f ;  /* 0x00000000008f781c */ /* 0x000fe40000703f70 */
[----:B------:R-:W-:Y:S02]  /*1a20*/  SHF.R.U32.HI R12, RZ, 0x1, R10 ;  /* 0x00000001ff0c7819 */ /* 0x000fe4000001160a */
[----:B------:R-:W-:-:S04]  /*1a30*/  SEL R7, RZ, 0x1, !P0 ;  /* 0x00000001ff077807 */ /* 0x000fc80004000000 */
[----:B------:R-:W-:-:S04]  /*1a40*/  LOP3.LUT R7, R7, 0x1, R12, 0xf8, !PT ;  /* 0x0000000107077812 */ /* 0x000fc800078ef80c */
[----:B------:R-:W-:-:S04]  /*1a50*/  LOP3.LUT R7, R7, R10, RZ, 0xc0, !PT ;  /* 0x0000000a07077212 */ /* 0x000fc800078ec0ff */
[----:B------:R-:W-:-:S04]  /*1a60*/  IADD3 R7, PT, PT, R12, R7, RZ ;  /* 0x000000070c077210 */ /* 0x000fc80007ffe0ff */
[----:B------:R-:W-:Y:S01]  /*1a70*/  LOP3.LUT R6, R7, R6, RZ, 0xfc, !PT ;  /* 0x0000000607067212 */ /* 0x000fe200078efcff */
[----:B------:R-:W-:Y:S06]  /*1a80*/  BRA `(.L_x_24) ;  /* 0x0000000000107947 */ /* 0x000fec0003800000 */
.L_x_23:
[----:B------:R-:W-:-:S04]  /*1a90*/  LOP3.LUT R6, R6, 0x80000000, RZ, 0xc0, !PT ;  /* 0x8000000006067812 */ /* 0x000fc800078ec0ff */
[----:B------:R-:W-:Y:S01]  /*1aa0*/  LOP3.LUT R6, R6, 0x7f800000, RZ, 0xfc, !PT ;  /* 0x7f80000006067812 */ /* 0x000fe200078efcff */
[----:B------:R-:W-:Y:S06]  /*1ab0*/  BRA `(.L_x_24) ;  /* 0x0000000000047947 */ /* 0x000fec0003800000 */
.L_x_22:
[----:B------:R-:W-:-:S07]  /*1ac0*/  LEA R6, R10, R6, 0x17 ;  /* 0x000000060a067211 */ /* 0x000fce00078eb8ff */
.L_x_24:
[----:B------:R-:W-:Y:S05]  /*1ad0*/  BSYNC.RECONVERGENT B3 ;  /* 0x0000000000037941 */ /* 0x000fea0003800200 */
.L_x_21:
[----:B------:R-:W-:Y:S05]  /*1ae0*/  BRA `(.L_x_25) ;  /* 0x0000000000207947 */ /* 0x000fea0003800000 */
.L_x_20:
[----:B------:R-:W-:-:S04]  /*1af0*/  LOP3.LUT R6, R12, 0x80000000, R11, 0x48, !PT ;  /* 0x800000000c067812 */ /* 0x000fc800078e480b */
[----:B------:R-:W-:Y:S01]  /*1b00*/  LOP3.LUT R6, R6, 0x7f800000, RZ, 0xfc, !PT ;  /* 0x7f80000006067812 */ /* 0x000fe200078efcff */
[----:B------:R-:W-:Y:S06]  /*1b10*/  BRA `(.L_x_25) ;  /* 0x0000000000147947 */ /* 0x000fec0003800000 */
.L_x_19:
[----:B------:R-:W-:Y:S01]  /*1b20*/  LOP3.LUT R6, R12, 0x80000000, R11, 0x48, !PT ;  /* 0x800000000c067812 */ /* 0x000fe200078e480b */
[----:B------:R-:W-:Y:S06]  /*1b30*/  BRA `(.L_x_25) ;  /* 0x00000000000c7947 */ /* 0x000fec0003800000 */
.L_x_18:
[----:B------:R-:W0:Y:S01]  /*1b40*/  MUFU.RSQ R6, -QNAN ;  /* 0xffc0000000067908 */ /* 0x000e220000001400 */
[----:B------:R-:W-:Y:S05]  /*1b50*/  BRA `(.L_x_25) ;  /* 0x0000000000047947 */ /* 0x000fea0003800000 */
.L_x_17:
[----:B------:R-:W-:-:S07]  /*1b60*/  FADD.FTZ R6, R6, R7 ;  /* 0x0000000706067221 */ /* 0x000fce0000010000 */
.L_x_25:
[----:B------:R-:W-:Y:S05]  /*1b70*/  BSYNC.RECONVERGENT B2 ;  /* 0x0000000000027941 */ /* 0x000fea0003800200 */
.L_x_15:
[----:B------:R-:W-:-:S04]  /*1b80*/  HFMA2 R9, -RZ, RZ, 0, 0 ;  /* 0x00000000ff097431 */ /* 0x000fc800000001ff */
[----:B0-----:R-:W-:Y:S05]  /*1b90*/  RET.REL.NODEC R8 `(_Z27forward_substitution_kerneljPKfPfS0_) ;  /* 0xffffffe408187950 */ /* 0x001fea0003c3ffff */
.L_x_26:
[----:B------:R-:W-:-:S00]  /*1ba0*/  BRA `(.L_x_26) ;  /* 0xfffffffc00fc7947 */ /* 0x000fc0000383ffff */
[----:B------:R-:W-:-:S00]  /*1bb0*/  NOP ;  /* 0x0000000000007918 */ /* 0x000fc00000000000 */
        /* <DEDUP_REMOVED lines=12> */
.L_x_27:


//--------------------- .nv.shared.reserved.0     --------------------------
	.section	.nv.shared.reserved.0,"aw",@nobits
	.weak		__nv_reservedSMEM_offset_0_alias
	.size		__nv_reservedSMEM_offset_0_alias, 0, 64
	.other		__nv_reservedSMEM_offset_0_alias,@"STO_CUDA_RESERVED_SHARED STV_DEFAULT"
__nv_reservedSMEM_offset_0_alias:
	.zero		0
	.zero		64


//--------------------- .nv.constant0._Z27forward_substitution_kerneljPKfPfS0_ --------------------------
	.section	.nv.constant0._Z27forward_substitution_kerneljPKfPfS0_,"a",@progbits
	.sectionflags	@""
	.align	4
.nv.constant0._Z27forward_substitution_kerneljPKfPfS0_:
	.zero		928


//--------------------- SYMBOLS --------------------------

	.type		.nv.reservedSmem.offset0,@object
	.size		.nv.reservedSmem.offset0,0x4
